//
// Generated by NVIDIA NVVM Compiler
//
// Compiler Build ID: CL-36424714
// Cuda compilation tools, release 13.0, V13.0.88
// Based on NVVM 20.0.0
//

.version 9.0
.target sm_100
.address_size 64

	// .globl	setup_random_states
.global .align 4 .b8 precalc_xorwow_matrix[102400];
.global .align 4 .b8 precalc_xorwow_offset_matrix[102400];
.global .align 4 .b8 mrg32k3aM1[2304];
.global .align 4 .b8 mrg32k3aM2[2304];
.global .align 4 .b8 mrg32k3aM1SubSeq[2016];
.global .align 4 .b8 mrg32k3aM2SubSeq[2016];
.global .align 4 .b8 mrg32k3aM1Seq[2304];
.global .align 4 .b8 mrg32k3aM2Seq[2304];
.const .align 8 .b8 __cr_lgamma_table[72];

.visible .entry setup_random_states(
	.param .u64 .ptr .align 1 setup_random_states_param_0,
	.param .u64 setup_random_states_param_1,
	.param .u32 setup_random_states_param_2
)
{
	.reg .pred 	%p<25>;
	.reg .b32 	%r<414>;
	.reg .b64 	%rd<19>;

	ld.param.u64 	%rd8, [setup_random_states_param_0];
	ld.param.u64 	%rd9, [setup_random_states_param_1];
	ld.param.u32 	%r183, [setup_random_states_param_2];
	mov.u32 	%r184, %ctaid.x;
	mov.u32 	%r185, %ntid.x;
	mov.u32 	%r186, %tid.x;
	mad.lo.s32 	%r1, %r184, %r185, %r186;
	setp.ge.s32 	%p1, %r1, %r183;
	@%p1 bra 	$L__BB0_44;
	cvta.to.global.u64 	%rd10, %rd8;
	cvt.s64.s32 	%rd18, %r1;
	mul.wide.s32 	%rd11, %r1, 48;
	add.s64 	%rd2, %rd10, %rd11;
	cvt.u32.u64 	%r187, %rd9;
	xor.b32  	%r188, %r187, -1429050551;
	mul.lo.s32 	%r189, %r188, 1099087573;
	{ .reg .b32 tmp; mov.b64 {tmp, %r190}, %rd9; }
	xor.b32  	%r191, %r190, -136515619;
	mul.lo.s32 	%r192, %r191, -1703105765;
	add.s32 	%r193, %r189, %r192;
	add.s32 	%r194, %r193, 6615241;
	add.s32 	%r195, %r189, 123456789;
	st.global.v2.u32 	[%rd2], {%r194, %r195};
	xor.b32  	%r196, %r189, 362436069;
	add.s32 	%r197, %r192, 521288629;
	st.global.v2.u32 	[%rd2+8], {%r196, %r197};
	xor.b32  	%r198, %r192, 88675123;
	add.s32 	%r199, %r189, 5783321;
	st.global.v2.u32 	[%rd2+16], {%r198, %r199};
	setp.eq.s32 	%p2, %r1, 0;
	@%p2 bra 	$L__BB0_43;
	mov.b32 	%r320, 0;
$L__BB0_3:
	and.b64  	%rd4, %rd18, 3;
	setp.eq.s64 	%p3, %rd4, 0;
	@%p3 bra 	$L__BB0_42;
	mul.wide.u32 	%rd12, %r320, 3200;
	mov.u64 	%rd13, precalc_xorwow_matrix;
	add.s64 	%rd5, %rd13, %rd12;
	cvt.u32.u64 	%r3, %rd4;
	mov.b32 	%r321, 0;
$L__BB0_5:
	mov.b32 	%r334, 0;
	mov.u32 	%r335, %r334;
	mov.u32 	%r336, %r334;
	mov.u32 	%r337, %r334;
	mov.u32 	%r338, %r334;
	mov.u32 	%r327, %r334;
$L__BB0_6:
	mul.wide.u32 	%rd14, %r327, 4;
	add.s64 	%rd15, %rd2, %rd14;
	ld.global.u32 	%r11, [%rd15+4];
	shl.b32 	%r12, %r327, 5;
	mov.b32 	%r333, 0;
$L__BB0_7:
	.pragma "nounroll";
	shr.u32 	%r204, %r11, %r333;
	and.b32  	%r205, %r204, 1;
	setp.eq.b32 	%p4, %r205, 1;
	not.pred 	%p5, %p4;
	add.s32 	%r206, %r12, %r333;
	mul.lo.s32 	%r207, %r206, 5;
	mul.wide.u32 	%rd16, %r207, 4;
	add.s64 	%rd6, %rd5, %rd16;
	@%p5 bra 	$L__BB0_9;
	ld.global.u32 	%r208, [%rd6];
	xor.b32  	%r338, %r338, %r208;
	ld.global.u32 	%r209, [%rd6+4];
	xor.b32  	%r337, %r337, %r209;
	ld.global.u32 	%r210, [%rd6+8];
	xor.b32  	%r336, %r336, %r210;
	ld.global.u32 	%r211, [%rd6+12];
	xor.b32  	%r335, %r335, %r211;
	ld.global.u32 	%r212, [%rd6+16];
	xor.b32  	%r334, %r334, %r212;
$L__BB0_9:
	and.b32  	%r214, %r204, 2;
	setp.eq.s32 	%p6, %r214, 0;
	@%p6 bra 	$L__BB0_11;
	ld.global.u32 	%r215, [%rd6+20];
	xor.b32  	%r338, %r338, %r215;
	ld.global.u32 	%r216, [%rd6+24];
	xor.b32  	%r337, %r337, %r216;
	ld.global.u32 	%r217, [%rd6+28];
	xor.b32  	%r336, %r336, %r217;
	ld.global.u32 	%r218, [%rd6+32];
	xor.b32  	%r335, %r335, %r218;
	ld.global.u32 	%r219, [%rd6+36];
	xor.b32  	%r334, %r334, %r219;
$L__BB0_11:
	and.b32  	%r221, %r204, 4;
	setp.eq.s32 	%p7, %r221, 0;
	@%p7 bra 	$L__BB0_13;
	ld.global.u32 	%r222, [%rd6+40];
	xor.b32  	%r338, %r338, %r222;
	ld.global.u32 	%r223, [%rd6+44];
	xor.b32  	%r337, %r337, %r223;
	ld.global.u32 	%r224, [%rd6+48];
	xor.b32  	%r336, %r336, %r224;
	ld.global.u32 	%r225, [%rd6+52];
	xor.b32  	%r335, %r335, %r225;
	ld.global.u32 	%r226, [%rd6+56];
	xor.b32  	%r334, %r334, %r226;
$L__BB0_13:
	and.b32  	%r228, %r204, 8;
	setp.eq.s32 	%p8, %r228, 0;
	@%p8 bra 	$L__BB0_15;
	ld.global.u32 	%r229, [%rd6+60];
	xor.b32  	%r338, %r338, %r229;
	ld.global.u32 	%r230, [%rd6+64];
	xor.b32  	%r337, %r337, %r230;
	ld.global.u32 	%r231, [%rd6+68];
	xor.b32  	%r336, %r336, %r231;
	ld.global.u32 	%r232, [%rd6+72];
	xor.b32  	%r335, %r335, %r232;
	ld.global.u32 	%r233, [%rd6+76];
	xor.b32  	%r334, %r334, %r233;
$L__BB0_15:
	and.b32  	%r235, %r204, 16;
	setp.eq.s32 	%p9, %r235, 0;
	@%p9 bra 	$L__BB0_17;
	ld.global.u32 	%r236, [%rd6+80];
	xor.b32  	%r338, %r338, %r236;
	ld.global.u32 	%r237, [%rd6+84];
	xor.b32  	%r337, %r337, %r237;
	ld.global.u32 	%r238, [%rd6+88];
	xor.b32  	%r336, %r336, %r238;
	ld.global.u32 	%r239, [%rd6+92];
	xor.b32  	%r335, %r335, %r239;
	ld.global.u32 	%r240, [%rd6+96];
	xor.b32  	%r334, %r334, %r240;
$L__BB0_17:
	and.b32  	%r242, %r204, 32;
	setp.eq.s32 	%p10, %r242, 0;
	@%p10 bra 	$L__BB0_19;
	ld.global.u32 	%r243, [%rd6+100];
	xor.b32  	%r338, %r338, %r243;
	ld.global.u32 	%r244, [%rd6+104];
	xor.b32  	%r337, %r337, %r244;
	ld.global.u32 	%r245, [%rd6+108];
	xor.b32  	%r336, %r336, %r245;
	ld.global.u32 	%r246, [%rd6+112];
	xor.b32  	%r335, %r335, %r246;
	ld.global.u32 	%r247, [%rd6+116];
	xor.b32  	%r334, %r334, %r247;
$L__BB0_19:
	and.b32  	%r249, %r204, 64;
	setp.eq.s32 	%p11, %r249, 0;
	@%p11 bra 	$L__BB0_21;
	ld.global.u32 	%r250, [%rd6+120];
	xor.b32  	%r338, %r338, %r250;
	ld.global.u32 	%r251, [%rd6+124];
	xor.b32  	%r337, %r337, %r251;
	ld.global.u32 	%r252, [%rd6+128];
	xor.b32  	%r336, %r336, %r252;
	ld.global.u32 	%r253, [%rd6+132];
	xor.b32  	%r335, %r335, %r253;
	ld.global.u32 	%r254, [%rd6+136];
	xor.b32  	%r334, %r334, %r254;
$L__BB0_21:
	and.b32  	%r256, %r204, 128;
	setp.eq.s32 	%p12, %r256, 0;
	@%p12 bra 	$L__BB0_23;
	ld.global.u32 	%r257, [%rd6+140];
	xor.b32  	%r338, %r338, %r257;
	ld.global.u32 	%r258, [%rd6+144];
	xor.b32  	%r337, %r337, %r258;
	ld.global.u32 	%r259, [%rd6+148];
	xor.b32  	%r336, %r336, %r259;
	ld.global.u32 	%r260, [%rd6+152];
	xor.b32  	%r335, %r335, %r260;
	ld.global.u32 	%r261, [%rd6+156];
	xor.b32  	%r334, %r334, %r261;
$L__BB0_23:
	and.b32  	%r263, %r204, 256;
	setp.eq.s32 	%p13, %r263, 0;
	@%p13 bra 	$L__BB0_25;
	ld.global.u32 	%r264, [%rd6+160];
	xor.b32  	%r338, %r338, %r264;
	ld.global.u32 	%r265, [%rd6+164];
	xor.b32  	%r337, %r337, %r265;
	ld.global.u32 	%r266, [%rd6+168];
	xor.b32  	%r336, %r336, %r266;
	ld.global.u32 	%r267, [%rd6+172];
	xor.b32  	%r335, %r335, %r267;
	ld.global.u32 	%r268, [%rd6+176];
	xor.b32  	%r334, %r334, %r268;
$L__BB0_25:
	and.b32  	%r270, %r204, 512;
	setp.eq.s32 	%p14, %r270, 0;
	@%p14 bra 	$L__BB0_27;
	ld.global.u32 	%r271, [%rd6+180];
	xor.b32  	%r338, %r338, %r271;
	ld.global.u32 	%r272, [%rd6+184];
	xor.b32  	%r337, %r337, %r272;
	ld.global.u32 	%r273, [%rd6+188];
	xor.b32  	%r336, %r336, %r273;
	ld.global.u32 	%r274, [%rd6+192];
	xor.b32  	%r335, %r335, %r274;
	ld.global.u32 	%r275, [%rd6+196];
	xor.b32  	%r334, %r334, %r275;
$L__BB0_27:
	and.b32  	%r277, %r204, 1024;
	setp.eq.s32 	%p15, %r277, 0;
	@%p15 bra 	$L__BB0_29;
	ld.global.u32 	%r278, [%rd6+200];
	xor.b32  	%r338, %r338, %r278;
	ld.global.u32 	%r279, [%rd6+204];
	xor.b32  	%r337, %r337, %r279;
	ld.global.u32 	%r280, [%rd6+208];
	xor.b32  	%r336, %r336, %r280;
	ld.global.u32 	%r281, [%rd6+212];
	xor.b32  	%r335, %r335, %r281;
	ld.global.u32 	%r282, [%rd6+216];
	xor.b32  	%r334, %r334, %r282;
$L__BB0_29:
	and.b32  	%r284, %r204, 2048;
	setp.eq.s32 	%p16, %r284, 0;
	@%p16 bra 	$L__BB0_31;
	ld.global.u32 	%r285, [%rd6+220];
	xor.b32  	%r338, %r338, %r285;
	ld.global.u32 	%r286, [%rd6+224];
	xor.b32  	%r337, %r337, %r286;
	ld.global.u32 	%r287, [%rd6+228];
	xor.b32  	%r336, %r336, %r287;
	ld.global.u32 	%r288, [%rd6+232];
	xor.b32  	%r335, %r335, %r288;
	ld.global.u32 	%r289, [%rd6+236];
	xor.b32  	%r334, %r334, %r289;
$L__BB0_31:
	and.b32  	%r291, %r204, 4096;
	setp.eq.s32 	%p17, %r291, 0;
	@%p17 bra 	$L__BB0_33;
	ld.global.u32 	%r292, [%rd6+240];
	xor.b32  	%r338, %r338, %r292;
	ld.global.u32 	%r293, [%rd6+244];
	xor.b32  	%r337, %r337, %r293;
	ld.global.u32 	%r294, [%rd6+248];
	xor.b32  	%r336, %r336, %r294;
	ld.global.u32 	%r295, [%rd6+252];
	xor.b32  	%r335, %r335, %r295;
	ld.global.u32 	%r296, [%rd6+256];
	xor.b32  	%r334, %r334, %r296;
$L__BB0_33:
	and.b32  	%r298, %r204, 8192;
	setp.eq.s32 	%p18, %r298, 0;
	@%p18 bra 	$L__BB0_35;
	ld.global.u32 	%r299, [%rd6+260];
	xor.b32  	%r338, %r338, %r299;
	ld.global.u32 	%r300, [%rd6+264];
	xor.b32  	%r337, %r337, %r300;
	ld.global.u32 	%r301, [%rd6+268];
	xor.b32  	%r336, %r336, %r301;
	ld.global.u32 	%r302, [%rd6+272];
	xor.b32  	%r335, %r335, %r302;
	ld.global.u32 	%r303, [%rd6+276];
	xor.b32  	%r334, %r334, %r303;
$L__BB0_35:
	and.b32  	%r305, %r204, 16384;
	setp.eq.s32 	%p19, %r305, 0;
	@%p19 bra 	$L__BB0_37;
	ld.global.u32 	%r306, [%rd6+280];
	xor.b32  	%r338, %r338, %r306;
	ld.global.u32 	%r307, [%rd6+284];
	xor.b32  	%r337, %r337, %r307;
	ld.global.u32 	%r308, [%rd6+288];
	xor.b32  	%r336, %r336, %r308;
	ld.global.u32 	%r309, [%rd6+292];
	xor.b32  	%r335, %r335, %r309;
	ld.global.u32 	%r310, [%rd6+296];
	xor.b32  	%r334, %r334, %r310;
$L__BB0_37:
	and.b32  	%r312, %r204, 32768;
	setp.eq.s32 	%p20, %r312, 0;
	@%p20 bra 	$L__BB0_39;
	ld.global.u32 	%r313, [%rd6+300];
	xor.b32  	%r338, %r338, %r313;
	ld.global.u32 	%r314, [%rd6+304];
	xor.b32  	%r337, %r337, %r314;
	ld.global.u32 	%r315, [%rd6+308];
	xor.b32  	%r336, %r336, %r315;
	ld.global.u32 	%r316, [%rd6+312];
	xor.b32  	%r335, %r335, %r316;
	ld.global.u32 	%r317, [%rd6+316];
	xor.b32  	%r334, %r334, %r317;
$L__BB0_39:
	add.s32 	%r333, %r333, 16;
	setp.ne.s32 	%p21, %r333, 32;
	@%p21 bra 	$L__BB0_7;
	mad.lo.s32 	%r318, %r327, -31, %r12;
	add.s32 	%r327, %r318, 1;
	setp.ne.s32 	%p22, %r327, 5;
	@%p22 bra 	$L__BB0_6;
	st.global.u32 	[%rd2+4], %r338;
	st.global.u32 	[%rd2+8], %r337;
	st.global.u32 	[%rd2+12], %r336;
	st.global.u32 	[%rd2+16], %r335;
	st.global.u32 	[%rd2+20], %r334;
	add.s32 	%r321, %r321, 1;
	setp.lt.u32 	%p23, %r321, %r3;
	@%p23 bra 	$L__BB0_5;
$L__BB0_42:
	shr.u64 	%rd7, %rd18, 2;
	add.s32 	%r320, %r320, 1;
	setp.gt.u64 	%p24, %rd18, 3;
	mov.u64 	%rd18, %rd7;
	@%p24 bra 	$L__BB0_3;
$L__BB0_43:
	mov.b32 	%r319, 0;
	st.global.v2.u32 	[%rd2+24], {%r319, %r319};
	st.global.u32 	[%rd2+32], %r319;
	mov.b64 	%rd17, 0;
	st.global.u64 	[%rd2+40], %rd17;
$L__BB0_44:
	ret;

}
	// .globl	monte_carlo_pot_kernel
.visible .entry monte_carlo_pot_kernel(
	.param .u64 .ptr .align 1 monte_carlo_pot_kernel_param_0,
	.param .f32 monte_carlo_pot_kernel_param_1,
	.param .f32 monte_carlo_pot_kernel_param_2,
	.param .f32 monte_carlo_pot_kernel_param_3,
	.param .f32 monte_carlo_pot_kernel_param_4,
	.param .f32 monte_carlo_pot_kernel_param_5,
	.param .u32 monte_carlo_pot_kernel_param_6,
	.param .u32 monte_carlo_pot_kernel_param_7,
	.param .u32 monte_carlo_pot_kernel_param_8,
	.param .u8 monte_carlo_pot_kernel_param_9,
	.param .u64 .ptr .align 1 monte_carlo_pot_kernel_param_10,
	.param .u64 .ptr .align 1 monte_carlo_pot_kernel_param_11
)
{
	.reg .pred 	%p<47>;
	.reg .b16 	%rs<17>;
	.reg .b32 	%r<170>;
	.reg .b32 	%f<176>;
	.reg .b64 	%rd<19>;

	ld.param.u64 	%rd7, [monte_carlo_pot_kernel_param_0];
	ld.param.f32 	%f172, [monte_carlo_pot_kernel_param_1];
	ld.param.f32 	%f26, [monte_carlo_pot_kernel_param_2];
	ld.param.f32 	%f27, [monte_carlo_pot_kernel_param_3];
	ld.param.f32 	%f28, [monte_carlo_pot_kernel_param_4];
	ld.param.f32 	%f29, [monte_carlo_pot_kernel_param_5];
	ld.param.u32 	%r39, [monte_carlo_pot_kernel_param_7];
	ld.param.u32 	%r40, [monte_carlo_pot_kernel_param_8];
	ld.param.s8 	%rs7, [monte_carlo_pot_kernel_param_9];
	ld.param.u64 	%rd8, [monte_carlo_pot_kernel_param_10];
	ld.param.u64 	%rd6, [monte_carlo_pot_kernel_param_11];
	cvta.to.global.u64 	%rd1, %rd6;
	cvta.to.global.u64 	%rd2, %rd8;
	cvta.to.global.u64 	%rd3, %rd7;
	mov.u32 	%r41, %ctaid.x;
	mov.u32 	%r42, %ntid.x;
	mov.u32 	%r43, %tid.x;
	mad.lo.s32 	%r1, %r41, %r42, %r43;
	setp.ge.s32 	%p4, %r1, %r40;
	@%p4 bra 	$L__BB1_29;
	mul.f32 	%f30, %f28, 0fBF000000;
	fma.rn.f32 	%f31, %f28, %f30, %f27;
	mul.f32 	%f1, %f29, %f31;
	sqrt.rn.f32 	%f32, %f29;
	mul.f32 	%f2, %f28, %f32;
	setp.eq.s16 	%p5, %rs7, 0;
	@%p5 bra 	$L__BB1_19;
	sub.f32 	%f33, %f172, %f26;
	abs.f32 	%f3, %f33;
	setp.lt.f32 	%p6, %f3, 0f358637BD;
	mul.wide.s32 	%rd9, %r1, 48;
	add.s64 	%rd4, %rd3, %rd9;
	mov.b16 	%rs14, 1;
	mov.f32 	%f167, %f172;
	@%p6 bra 	$L__BB1_10;
	setp.lt.s32 	%p7, %r39, 1;
	mov.b16 	%rs14, 0;
	@%p7 bra 	$L__BB1_10;
	ld.global.u32 	%r146, [%rd4+24];
	mov.b32 	%r147, 0;
	mov.f32 	%f167, %f172;
$L__BB1_5:
	setp.eq.s32 	%p8, %r146, 1;
	@%p8 bra 	$L__BB1_7;
	ld.global.v2.u32 	{%r46, %r47}, [%rd4];
	shr.u32 	%r48, %r47, 2;
	xor.b32  	%r49, %r48, %r47;
	ld.global.v2.u32 	{%r50, %r51}, [%rd4+8];
	ld.global.v2.u32 	{%r52, %r53}, [%rd4+16];
	shl.b32 	%r54, %r53, 4;
	shl.b32 	%r55, %r49, 1;
	xor.b32  	%r56, %r55, %r54;
	xor.b32  	%r57, %r56, %r49;
	xor.b32  	%r58, %r57, %r53;
	add.s32 	%r59, %r46, %r58;
	add.s32 	%r60, %r59, 362437;
	shr.u32 	%r61, %r50, 2;
	xor.b32  	%r62, %r61, %r50;
	st.global.v2.u32 	[%rd4+8], {%r52, %r53};
	shl.b32 	%r63, %r58, 4;
	shl.b32 	%r64, %r62, 1;
	xor.b32  	%r65, %r64, %r63;
	xor.b32  	%r66, %r65, %r62;
	xor.b32  	%r67, %r66, %r58;
	st.global.v2.u32 	[%rd4+16], {%r58, %r67};
	add.s32 	%r68, %r46, 724874;
	st.global.v2.u32 	[%rd4], {%r68, %r51};
	add.s32 	%r69, %r67, %r68;
	cvt.rn.f32.u32 	%f34, %r60;
	fma.rn.f32 	%f35, %f34, 0f2F800000, 0f2F000000;
	cvt.rn.f32.u32 	%f36, %r69;
	fma.rn.f32 	%f37, %f36, 0f30C90FDB, 0f30490FDB;
	setp.lt.f32 	%p9, %f35, 0f00800000;
	mul.f32 	%f38, %f35, 0f4B000000;
	selp.f32 	%f39, %f38, %f35, %p9;
	selp.f32 	%f40, 0fC1B80000, 0f00000000, %p9;
	mov.b32 	%r70, %f39;
	add.s32 	%r71, %r70, -1059760811;
	and.b32  	%r72, %r71, -8388608;
	sub.s32 	%r73, %r70, %r72;
	mov.b32 	%f41, %r73;
	cvt.rn.f32.s32 	%f42, %r72;
	fma.rn.f32 	%f43, %f42, 0f34000000, %f40;
	add.f32 	%f44, %f41, 0fBF800000;
	fma.rn.f32 	%f45, %f44, 0fBE055027, 0f3E1039F6;
	fma.rn.f32 	%f46, %f45, %f44, 0fBDF8CDCC;
	fma.rn.f32 	%f47, %f46, %f44, 0f3E0F2955;
	fma.rn.f32 	%f48, %f47, %f44, 0fBE2AD8B9;
	fma.rn.f32 	%f49, %f48, %f44, 0f3E4CED0B;
	fma.rn.f32 	%f50, %f49, %f44, 0fBE7FFF22;
	fma.rn.f32 	%f51, %f50, %f44, 0f3EAAAA78;
	fma.rn.f32 	%f52, %f51, %f44, 0fBF000000;
	mul.f32 	%f53, %f44, %f52;
	fma.rn.f32 	%f54, %f53, %f44, %f44;
	fma.rn.f32 	%f55, %f43, 0f3F317218, %f54;
	setp.gt.u32 	%p10, %r70, 2139095039;
	fma.rn.f32 	%f56, %f39, 0f7F800000, 0f7F800000;
	selp.f32 	%f57, %f56, %f55, %p10;
	setp.eq.f32 	%p11, %f39, 0f00000000;
	mul.f32 	%f58, %f57, 0fC0000000;
	selp.f32 	%f59, 0f7F800000, %f58, %p11;
	sqrt.rn.f32 	%f60, %f59;
	sin.approx.f32 	%f61, %f37;
	cos.approx.f32 	%f62, %f37;
	mul.f32 	%f166, %f60, %f61;
	mul.f32 	%f63, %f60, %f62;
	st.global.f32 	[%rd4+32], %f63;
	mov.b32 	%r146, 1;
	st.global.u32 	[%rd4+24], %r146;
	bra.uni 	$L__BB1_8;
$L__BB1_7:
	mov.b32 	%r146, 0;
	st.global.u32 	[%rd4+24], %r146;
	ld.global.f32 	%f166, [%rd4+32];
$L__BB1_8:
	setp.gt.f32 	%p12, %f26, %f172;
	fma.rn.f32 	%f64, %f2, %f166, %f1;
	fma.rn.f32 	%f65, %f64, 0f3BBB989D, 0f3F000000;
	cvt.sat.f32.f32 	%f66, %f65;
	mov.f32 	%f67, 0f4B400001;
	mov.f32 	%f68, 0f437C0000;
	fma.rm.f32 	%f69, %f66, %f68, %f67;
	add.f32 	%f70, %f69, 0fCB40007F;
	neg.f32 	%f71, %f70;
	fma.rn.f32 	%f72, %f64, 0f3FB8AA3B, %f71;
	fma.rn.f32 	%f73, %f64, 0f32A57060, %f72;
	mov.b32 	%r75, %f69;
	shl.b32 	%r76, %r75, 23;
	mov.b32 	%f74, %r76;
	ex2.approx.ftz.f32 	%f75, %f73;
	mul.f32 	%f76, %f75, %f74;
	mul.f32 	%f167, %f167, %f76;
	setp.ge.f32 	%p13, %f167, %f26;
	setp.le.f32 	%p14, %f167, %f26;
	selp.u32 	%r77, -1, 0, %p14;
	selp.u32 	%r78, -1, 0, %p13;
	selp.b32 	%r79, %r78, %r77, %p12;
	and.b32  	%r80, %r79, 1;
	setp.eq.b32 	%p1, %r80, 1;
	not.pred 	%p16, %p1;
	add.s32 	%r147, %r147, 1;
	setp.lt.s32 	%p17, %r147, %r39;
	and.pred  	%p18, %p17, %p16;
	@%p18 bra 	$L__BB1_5;
	selp.u16 	%rs14, 1, 0, %p1;
$L__BB1_10:
	setp.lt.f32 	%p19, %f3, 0f358637BD;
	mov.b16 	%rs15, 1;
	@%p19 bra 	$L__BB1_17;
	setp.lt.s32 	%p20, %r39, 1;
	mov.b16 	%rs15, 0;
	@%p20 bra 	$L__BB1_17;
	ld.global.v2.u32 	{%r163, %r162}, [%rd4];
	ld.global.v2.u32 	{%r161, %r153}, [%rd4+8];
	ld.global.v2.u32 	{%r154, %r155}, [%rd4+16];
	ld.global.u32 	%r156, [%rd4+24];
	ld.global.f32 	%f170, [%rd4+32];
	mov.b32 	%r149, 0;
	mov.f32 	%f168, %f172;
$L__BB1_13:
	setp.eq.s32 	%p21, %r156, 1;
	mov.b32 	%r156, 0;
	mov.f32 	%f171, %f170;
	@%p21 bra 	$L__BB1_15;
	shr.u32 	%r84, %r162, 2;
	xor.b32  	%r85, %r84, %r162;
	shl.b32 	%r86, %r155, 4;
	shl.b32 	%r87, %r85, 1;
	xor.b32  	%r88, %r86, %r87;
	xor.b32  	%r89, %r88, %r155;
	xor.b32  	%r168, %r89, %r85;
	add.s32 	%r90, %r163, %r168;
	add.s32 	%r91, %r90, 362437;
	shr.u32 	%r92, %r161, 2;
	xor.b32  	%r93, %r92, %r161;
	shl.b32 	%r94, %r168, 4;
	shl.b32 	%r95, %r93, 1;
	xor.b32  	%r96, %r95, %r94;
	xor.b32  	%r97, %r96, %r93;
	xor.b32  	%r169, %r97, %r168;
	add.s32 	%r163, %r163, 724874;
	add.s32 	%r98, %r169, %r163;
	cvt.rn.f32.u32 	%f77, %r91;
	fma.rn.f32 	%f78, %f77, 0f2F800000, 0f2F000000;
	cvt.rn.f32.u32 	%f79, %r98;
	fma.rn.f32 	%f80, %f79, 0f30C90FDB, 0f30490FDB;
	setp.lt.f32 	%p22, %f78, 0f00800000;
	mul.f32 	%f81, %f78, 0f4B000000;
	selp.f32 	%f82, %f81, %f78, %p22;
	selp.f32 	%f83, 0fC1B80000, 0f00000000, %p22;
	mov.b32 	%r99, %f82;
	add.s32 	%r100, %r99, -1059760811;
	and.b32  	%r101, %r100, -8388608;
	sub.s32 	%r102, %r99, %r101;
	mov.b32 	%f84, %r102;
	cvt.rn.f32.s32 	%f85, %r101;
	fma.rn.f32 	%f86, %f85, 0f34000000, %f83;
	add.f32 	%f87, %f84, 0fBF800000;
	fma.rn.f32 	%f88, %f87, 0fBE055027, 0f3E1039F6;
	fma.rn.f32 	%f89, %f88, %f87, 0fBDF8CDCC;
	fma.rn.f32 	%f90, %f89, %f87, 0f3E0F2955;
	fma.rn.f32 	%f91, %f90, %f87, 0fBE2AD8B9;
	fma.rn.f32 	%f92, %f91, %f87, 0f3E4CED0B;
	fma.rn.f32 	%f93, %f92, %f87, 0fBE7FFF22;
	fma.rn.f32 	%f94, %f93, %f87, 0f3EAAAA78;
	fma.rn.f32 	%f95, %f94, %f87, 0fBF000000;
	mul.f32 	%f96, %f87, %f95;
	fma.rn.f32 	%f97, %f96, %f87, %f87;
	fma.rn.f32 	%f98, %f86, 0f3F317218, %f97;
	setp.gt.u32 	%p23, %r99, 2139095039;
	fma.rn.f32 	%f99, %f82, 0f7F800000, 0f7F800000;
	selp.f32 	%f100, %f99, %f98, %p23;
	setp.eq.f32 	%p24, %f82, 0f00000000;
	mul.f32 	%f101, %f100, 0fC0000000;
	selp.f32 	%f102, 0f7F800000, %f101, %p24;
	sqrt.rn.f32 	%f103, %f102;
	sin.approx.f32 	%f104, %f80;
	cos.approx.f32 	%f105, %f80;
	mul.f32 	%f171, %f103, %f104;
	mul.f32 	%f170, %f103, %f105;
	mov.b32 	%r156, 1;
	mov.u32 	%r161, %r154;
	mov.u32 	%r162, %r153;
	mov.u32 	%r153, %r155;
	mov.u32 	%r154, %r168;
	mov.u32 	%r155, %r169;
$L__BB1_15:
	setp.gt.f32 	%p25, %f26, %f172;
	mul.f32 	%f106, %f2, %f171;
	sub.f32 	%f107, %f1, %f106;
	fma.rn.f32 	%f108, %f107, 0f3BBB989D, 0f3F000000;
	cvt.sat.f32.f32 	%f109, %f108;
	mov.f32 	%f110, 0f4B400001;
	mov.f32 	%f111, 0f437C0000;
	fma.rm.f32 	%f112, %f109, %f111, %f110;
	add.f32 	%f113, %f112, 0fCB40007F;
	neg.f32 	%f114, %f113;
	fma.rn.f32 	%f115, %f107, 0f3FB8AA3B, %f114;
	fma.rn.f32 	%f116, %f107, 0f32A57060, %f115;
	mov.b32 	%r103, %f112;
	shl.b32 	%r104, %r103, 23;
	mov.b32 	%f117, %r104;
	ex2.approx.ftz.f32 	%f118, %f116;
	mul.f32 	%f119, %f118, %f117;
	mul.f32 	%f168, %f168, %f119;
	setp.ge.f32 	%p26, %f168, %f26;
	setp.le.f32 	%p27, %f168, %f26;
	selp.u32 	%r105, -1, 0, %p27;
	selp.u32 	%r106, -1, 0, %p26;
	selp.b32 	%r107, %r106, %r105, %p25;
	and.b32  	%r108, %r107, 1;
	setp.eq.b32 	%p2, %r108, 1;
	not.pred 	%p29, %p2;
	add.s32 	%r149, %r149, 1;
	setp.lt.s32 	%p30, %r149, %r39;
	and.pred  	%p31, %p30, %p29;
	@%p31 bra 	$L__BB1_13;
	selp.u16 	%rs15, 1, 0, %p2;
	mov.f32 	%f172, %f168;
$L__BB1_17:
	shl.b32 	%r33, %r1, 1;
	cvt.s64.s32 	%rd10, %r33;
	add.s64 	%rd11, %rd2, %rd10;
	st.global.u8 	[%rd11], %rs14;
	st.global.u8 	[%rd11+1], %rs15;
	setp.eq.s64 	%p32, %rd6, 0;
	@%p32 bra 	$L__BB1_29;
	mul.wide.s32 	%rd12, %r33, 4;
	add.s64 	%rd13, %rd1, %rd12;
	st.global.f32 	[%rd13], %f167;
	st.global.f32 	[%rd13+4], %f172;
	bra.uni 	$L__BB1_29;
$L__BB1_19:
	sub.f32 	%f120, %f172, %f26;
	abs.f32 	%f121, %f120;
	setp.lt.f32 	%p33, %f121, 0f358637BD;
	mov.b16 	%rs16, 1;
	@%p33 bra 	$L__BB1_27;
	setp.lt.s32 	%p34, %r39, 1;
	mov.b16 	%rs16, 0;
	@%p34 bra 	$L__BB1_27;
	mul.wide.s32 	%rd14, %r1, 48;
	add.s64 	%rd5, %rd3, %rd14;
	ld.global.u32 	%r164, [%rd5+24];
	mov.b32 	%r165, 0;
	mov.f32 	%f173, %f172;
$L__BB1_22:
	setp.eq.s32 	%p35, %r164, 1;
	@%p35 bra 	$L__BB1_24;
	ld.global.v2.u32 	{%r111, %r112}, [%rd5];
	shr.u32 	%r113, %r112, 2;
	xor.b32  	%r114, %r113, %r112;
	ld.global.v2.u32 	{%r115, %r116}, [%rd5+8];
	ld.global.v2.u32 	{%r117, %r118}, [%rd5+16];
	shl.b32 	%r119, %r118, 4;
	shl.b32 	%r120, %r114, 1;
	xor.b32  	%r121, %r120, %r119;
	xor.b32  	%r122, %r121, %r114;
	xor.b32  	%r123, %r122, %r118;
	add.s32 	%r124, %r111, %r123;
	add.s32 	%r125, %r124, 362437;
	shr.u32 	%r126, %r115, 2;
	xor.b32  	%r127, %r126, %r115;
	st.global.v2.u32 	[%rd5+8], {%r117, %r118};
	shl.b32 	%r128, %r123, 4;
	shl.b32 	%r129, %r127, 1;
	xor.b32  	%r130, %r129, %r128;
	xor.b32  	%r131, %r130, %r127;
	xor.b32  	%r132, %r131, %r123;
	st.global.v2.u32 	[%rd5+16], {%r123, %r132};
	add.s32 	%r133, %r111, 724874;
	st.global.v2.u32 	[%rd5], {%r133, %r116};
	add.s32 	%r134, %r132, %r133;
	cvt.rn.f32.u32 	%f122, %r125;
	fma.rn.f32 	%f123, %f122, 0f2F800000, 0f2F000000;
	cvt.rn.f32.u32 	%f124, %r134;
	fma.rn.f32 	%f125, %f124, 0f30C90FDB, 0f30490FDB;
	setp.lt.f32 	%p36, %f123, 0f00800000;
	mul.f32 	%f126, %f123, 0f4B000000;
	selp.f32 	%f127, %f126, %f123, %p36;
	selp.f32 	%f128, 0fC1B80000, 0f00000000, %p36;
	mov.b32 	%r135, %f127;
	add.s32 	%r136, %r135, -1059760811;
	and.b32  	%r137, %r136, -8388608;
	sub.s32 	%r138, %r135, %r137;
	mov.b32 	%f129, %r138;
	cvt.rn.f32.s32 	%f130, %r137;
	fma.rn.f32 	%f131, %f130, 0f34000000, %f128;
	add.f32 	%f132, %f129, 0fBF800000;
	fma.rn.f32 	%f133, %f132, 0fBE055027, 0f3E1039F6;
	fma.rn.f32 	%f134, %f133, %f132, 0fBDF8CDCC;
	fma.rn.f32 	%f135, %f134, %f132, 0f3E0F2955;
	fma.rn.f32 	%f136, %f135, %f132, 0fBE2AD8B9;
	fma.rn.f32 	%f137, %f136, %f132, 0f3E4CED0B;
	fma.rn.f32 	%f138, %f137, %f132, 0fBE7FFF22;
	fma.rn.f32 	%f139, %f138, %f132, 0f3EAAAA78;
	fma.rn.f32 	%f140, %f139, %f132, 0fBF000000;
	mul.f32 	%f141, %f132, %f140;
	fma.rn.f32 	%f142, %f141, %f132, %f132;
	fma.rn.f32 	%f143, %f131, 0f3F317218, %f142;
	setp.gt.u32 	%p37, %r135, 2139095039;
	fma.rn.f32 	%f144, %f127, 0f7F800000, 0f7F800000;
	selp.f32 	%f145, %f144, %f143, %p37;
	setp.eq.f32 	%p38, %f127, 0f00000000;
	mul.f32 	%f146, %f145, 0fC0000000;
	selp.f32 	%f147, 0f7F800000, %f146, %p38;
	sqrt.rn.f32 	%f148, %f147;
	sin.approx.f32 	%f149, %f125;
	cos.approx.f32 	%f150, %f125;
	mul.f32 	%f174, %f148, %f149;
	mul.f32 	%f151, %f148, %f150;
	st.global.f32 	[%rd5+32], %f151;
	mov.b32 	%r164, 1;
	st.global.u32 	[%rd5+24], %r164;
	bra.uni 	$L__BB1_25;
$L__BB1_24:
	mov.b32 	%r164, 0;
	st.global.u32 	[%rd5+24], %r164;
	ld.global.f32 	%f174, [%rd5+32];
$L__BB1_25:
	setp.gt.f32 	%p39, %f26, %f172;
	fma.rn.f32 	%f152, %f2, %f174, %f1;
	fma.rn.f32 	%f153, %f152, 0f3BBB989D, 0f3F000000;
	cvt.sat.f32.f32 	%f154, %f153;
	mov.f32 	%f155, 0f4B400001;
	mov.f32 	%f156, 0f437C0000;
	fma.rm.f32 	%f157, %f154, %f156, %f155;
	add.f32 	%f158, %f157, 0fCB40007F;
	neg.f32 	%f159, %f158;
	fma.rn.f32 	%f160, %f152, 0f3FB8AA3B, %f159;
	fma.rn.f32 	%f161, %f152, 0f32A57060, %f160;
	mov.b32 	%r140, %f157;
	shl.b32 	%r141, %r140, 23;
	mov.b32 	%f162, %r141;
	ex2.approx.ftz.f32 	%f163, %f161;
	mul.f32 	%f164, %f163, %f162;
	mul.f32 	%f173, %f173, %f164;
	setp.ge.f32 	%p40, %f173, %f26;
	setp.le.f32 	%p41, %f173, %f26;
	selp.u32 	%r142, -1, 0, %p41;
	selp.u32 	%r143, -1, 0, %p40;
	selp.b32 	%r144, %r143, %r142, %p39;
	and.b32  	%r145, %r144, 1;
	setp.eq.b32 	%p3, %r145, 1;
	not.pred 	%p43, %p3;
	add.s32 	%r165, %r165, 1;
	setp.lt.s32 	%p44, %r165, %r39;
	and.pred  	%p45, %p44, %p43;
	@%p45 bra 	$L__BB1_22;
	selp.u16 	%rs16, 1, 0, %p3;
	mov.f32 	%f172, %f173;
$L__BB1_27:
	cvt.s64.s32 	%rd15, %r1;
	add.s64 	%rd16, %rd2, %rd15;
	st.global.u8 	[%rd16], %rs16;
	setp.eq.s64 	%p46, %rd6, 0;
	@%p46 bra 	$L__BB1_29;
	mul.wide.s32 	%rd17, %r1, 4;
	add.s64 	%rd18, %rd1, %rd17;
	st.global.f32 	[%rd18], %f172;
$L__BB1_29:
	ret;

}
	// .globl	reduce_touch_results
.visible .entry reduce_touch_results(
	.param .u64 .ptr .align 1 reduce_touch_results_param_0,
	.param .u32 reduce_touch_results_param_1,
	.param .u64 .ptr .align 1 reduce_touch_results_param_2
)
{
	.reg .pred 	%p<12>;
	.reg .b16 	%rs<6>;
	.reg .b32 	%r<35>;
	.reg .b64 	%rd<38>;

	ld.param.u64 	%rd11, [reduce_touch_results_param_0];
	ld.param.u32 	%r17, [reduce_touch_results_param_1];
	ld.param.u64 	%rd9, [reduce_touch_results_param_2];
	cvta.to.global.u64 	%rd1, %rd11;
	mov.u32 	%r18, %ctaid.x;
	mov.u32 	%r19, %ntid.x;
	mov.u32 	%r20, %tid.x;
	mad.lo.s32 	%r32, %r18, %r19, %r20;
	mov.u32 	%r21, %nctaid.x;
	mul.lo.s32 	%r2, %r19, %r21;
	setp.ge.s32 	%p1, %r32, %r17;
	mov.b64 	%rd37, 0;
	@%p1 bra 	$L__BB2_7;
	add.s32 	%r22, %r32, %r2;
	max.s32 	%r23, %r17, %r22;
	setp.lt.s32 	%p2, %r22, %r17;
	selp.u32 	%r24, 1, 0, %p2;
	add.s32 	%r25, %r22, %r24;
	sub.s32 	%r26, %r23, %r25;
	div.u32 	%r27, %r26, %r2;
	add.s32 	%r28, %r27, %r24;
	add.s32 	%r3, %r28, 1;
	and.b32  	%r4, %r3, 3;
	setp.lt.u32 	%p3, %r28, 3;
	mov.b64 	%rd37, 0;
	@%p3 bra 	$L__BB2_4;
	and.b32  	%r29, %r3, -4;
	shl.b32 	%r5, %r2, 2;
	neg.s32 	%r30, %r29;
	mov.b64 	%rd37, 0;
	cvt.s64.s32 	%rd19, %r2;
$L__BB2_3:
	cvt.s64.s32 	%rd15, %r32;
	add.s64 	%rd16, %rd1, %rd15;
	ld.global.u8 	%rs1, [%rd16];
	setp.ne.s16 	%p4, %rs1, 0;
	selp.u64 	%rd17, 1, 0, %p4;
	add.s64 	%rd18, %rd37, %rd17;
	add.s64 	%rd20, %rd16, %rd19;
	ld.global.u8 	%rs2, [%rd20];
	setp.ne.s16 	%p5, %rs2, 0;
	selp.u64 	%rd21, 1, 0, %p5;
	add.s64 	%rd22, %rd18, %rd21;
	add.s64 	%rd23, %rd20, %rd19;
	ld.global.u8 	%rs3, [%rd23];
	setp.ne.s16 	%p6, %rs3, 0;
	selp.u64 	%rd24, 1, 0, %p6;
	add.s64 	%rd25, %rd22, %rd24;
	add.s64 	%rd26, %rd23, %rd19;
	ld.global.u8 	%rs4, [%rd26];
	setp.ne.s16 	%p7, %rs4, 0;
	selp.u64 	%rd27, 1, 0, %p7;
	add.s64 	%rd37, %rd25, %rd27;
	add.s32 	%r32, %r32, %r5;
	add.s32 	%r30, %r30, 4;
	setp.ne.s32 	%p8, %r30, 0;
	@%p8 bra 	$L__BB2_3;
$L__BB2_4:
	setp.eq.s32 	%p9, %r4, 0;
	@%p9 bra 	$L__BB2_7;
	neg.s32 	%r33, %r4;
$L__BB2_6:
	.pragma "nounroll";
	cvt.s64.s32 	%rd28, %r32;
	add.s64 	%rd29, %rd1, %rd28;
	ld.global.u8 	%rs5, [%rd29];
	setp.ne.s16 	%p10, %rs5, 0;
	selp.u64 	%rd30, 1, 0, %p10;
	add.s64 	%rd37, %rd37, %rd30;
	add.s32 	%r32, %r32, %r2;
	add.s32 	%r33, %r33, 1;
	setp.ne.s32 	%p11, %r33, 0;
	@%p11 bra 	$L__BB2_6;
$L__BB2_7:
	cvta.to.global.u64 	%rd31, %rd9;
	atom.global.add.u64 	%rd32, [%rd31], %rd37;
	ret;

}


// ===== COMPILED SASS (sm_100) =====

	.target	sm_100

	.elftype	@"ET_EXEC"


//--------------------- .note.nv.tkinfo           --------------------------
	.section	.note.nv.tkinfo,"",@"SHT_NOTE"
	.sectionflags	@"SHF_NOTE_NV_TKINFO"
	.tkinfo
        /*0018*/ 	.word	0x00000002
        /*0030*/ 	.string	""
        /*0030*/ 	.string	"ptxas"
        /*0030*/ 	.string	"Cuda compilation tools, release 13.0, V13.0.88"
        /*0030*/ 	.string	"Build cuda_13.0.r13.0/compiler.36424714_0"
        /*0030*/ 	.string	"-arch sm_100 -m 64 "



//--------------------- .note.nv.cuinfo           --------------------------
	.section	.note.nv.cuinfo,"",@"SHT_NOTE"
	.sectionflags	@"SHF_NOTE_NV_CUINFO"
        /*0018*/ 	.short	0x0002
        /*001a*/ 	.short	0x0064
        /*001c*/ 	.short	0x0082
	.zero		2


//--------------------- .nv.info                  --------------------------
	.section	.nv.info,"",@"SHT_CUDA_INFO"
	.align	4


	//----- nvinfo : EIATTR_REGCOUNT
	.align		4
        /*0000*/ 	.byte	0x04, 0x2f
        /*0002*/ 	.short	(.L_10 - .L_9)
	.align		4
.L_9:
        /*0004*/ 	.word	index@(setup_random_states)
        /*0008*/ 	.word	0x0000001f


	//----- nvinfo : EIATTR_FRAME_SIZE
	.align		4
.L_10:
        /*000c*/ 	.byte	0x04, 0x11
        /*000e*/ 	.short	(.L_12 - .L_11)
	.align		4
.L_11:
        /*0010*/ 	.word	index@(setup_random_states)
        /*0014*/ 	.word	0x00000000


	//----- nvinfo : EIATTR_REGCOUNT
	.align		4
.L_12:
        /*0018*/ 	.byte	0x04, 0x2f
        /*001a*/ 	.short	(.L_14 - .L_13)
	.align		4
.L_13:
        /*001c*/ 	.word	index@(monte_carlo_pot_kernel)
        /*0020*/ 	.word	0x0000001d


	//----- nvinfo : EIATTR_FRAME_SIZE
	.align		4
.L_14:
        /*0024*/ 	.byte	0x04, 0x11
        /*0026*/ 	.short	(.L_16 - .L_15)
	.align		4
.L_15:
        /*0028*/ 	.word	index@($__internal_0_$__cuda_sm20_sqrt_rn_f32_slowpath)
        /*002c*/ 	.word	0x00000000


	//----- nvinfo : EIATTR_FRAME_SIZE
	.align		4
.L_16:
        /*0030*/ 	.byte	0x04, 0x11
        /*0032*/ 	.short	(.L_18 - .L_17)
	.align		4
.L_17:
        /*0034*/ 	.word	index@(monte_carlo_pot_kernel)
        /*0038*/ 	.word	0x00000000


	//----- nvinfo : EIATTR_REGCOUNT
	.align		4
.L_18:
        /*003c*/ 	.byte	0x04, 0x2f
        /*003e*/ 	.short	(.L_20 - .L_19)
	.align		4
.L_19:
        /*0040*/ 	.word	index@(reduce_touch_results)
        /*0044*/ 	.word	0x00000020


	//----- nvinfo : EIATTR_FRAME_SIZE
	.align		4
.L_20:
        /*0048*/ 	.byte	0x04, 0x11
        /*004a*/ 	.short	(.L_22 - .L_21)
	.align		4
.L_21:
        /*004c*/ 	.word	index@(reduce_touch_results)
        /*0050*/ 	.word	0x00000000


	//----- nvinfo : EIATTR_MIN_STACK_SIZE
	.align		4
.L_22:
        /*0054*/ 	.byte	0x04, 0x12
        /*0056*/ 	.short	(.L_24 - .L_23)
	.align		4
.L_23:
        /*0058*/ 	.word	index@(reduce_touch_results)
        /*005c*/ 	.word	0x00000000


	//----- nvinfo : EIATTR_MIN_STACK_SIZE
	.align		4
.L_24:
        /*0060*/ 	.byte	0x04, 0x12
        /*0062*/ 	.short	(.L_26 - .L_25)
	.align		4
.L_25:
        /*0064*/ 	.word	index@(monte_carlo_pot_kernel)
        /*0068*/ 	.word	0x00000000


	//----- nvinfo : EIATTR_MIN_STACK_SIZE
	.align		4
.L_26:
        /*006c*/ 	.byte	0x04, 0x12
        /*006e*/ 	.short	(.L_28 - .L_27)
	.align		4
.L_27:
        /*0070*/ 	.word	index@(setup_random_states)
        /*0074*/ 	.word	0x00000000
.L_28:


//--------------------- .nv.compat                --------------------------
	.section	.nv.compat,"",@"SHT_CUDA_COMPAT_INFO"
	.align	4
        /*0000*/ 	.byte	0x02, 0x09, 0x00, 0x00, 0x02, 0x02, 0x01, 0x00, 0x02, 0x05, 0x05, 0x00, 0x03, 0x07, 0x01, 0x01
        /*0010*/ 	.byte	0x02, 0x03, 0x00, 0x00, 0x02, 0x06, 0x01, 0x00, 0x04, 0x0b, 0x08, 0x00, 0x01, 0x00, 0x00, 0x00
        /*0020*/ 	.byte	0x00, 0x00, 0x00, 0x00


//--------------------- .nv.info.reduce_touch_results --------------------------
	.section	.nv.info.reduce_touch_results,"",@"SHT_CUDA_INFO"
	.sectionflags	@""
	.align	4


	//----- nvinfo : EIATTR_CUDA_API_VERSION
	.align		4
        /*0000*/ 	.byte	0x04, 0x37
        /*0002*/ 	.short	(.L_30 - .L_29)
.L_29:
        /*0004*/ 	.word	0x00000082


	//----- nvinfo : EIATTR_KPARAM_INFO
	.align		4
.L_30:
        /*0008*/ 	.byte	0x04, 0x17
        /*000a*/ 	.short	(.L_32 - .L_31)
.L_31:
        /*000c*/ 	.word	0x00000000
        /*0010*/ 	.short	0x0002
        /*0012*/ 	.short	0x0010
        /*0014*/ 	.byte	0x00, 0xf5, 0x21, 0x00


	//----- nvinfo : EIATTR_KPARAM_INFO
	.align		4
.L_32:
        /*0018*/ 	.byte	0x04, 0x17
        /*001a*/ 	.short	(.L_34 - .L_33)
.L_33:
        /*001c*/ 	.word	0x00000000
        /*0020*/ 	.short	0x0001
        /*0022*/ 	.short	0x0008
        /*0024*/ 	.byte	0x00, 0xf0, 0x11, 0x00


	//----- nvinfo : EIATTR_KPARAM_INFO
	.align		4
.L_34:
        /*0028*/ 	.byte	0x04, 0x17
        /*002a*/ 	.short	(.L_36 - .L_35)
.L_35:
        /*002c*/ 	.word	0x00000000
        /*0030*/ 	.short	0x0000
        /*0032*/ 	.short	0x0000
        /*0034*/ 	.byte	0x00, 0xf5, 0x21, 0x00


	//----- nvinfo : EIATTR_SPARSE_MMA_MASK
	.align		4
.L_36:
        /*0038*/ 	.byte	0x03, 0x50
        /*003a*/ 	.short	0x0000


	//----- nvinfo : EIATTR_MAXREG_COUNT
	.align		4
        /*003c*/ 	.byte	0x03, 0x1b
        /*003e*/ 	.short	0x00ff


	//----- nvinfo : EIATTR_MERCURY_ISA_VERSION
	.align		4
        /*0040*/ 	.byte	0x03, 0x5f
        /*0042*/ 	.short	0x0101


	//----- nvinfo : EIATTR_VRC_CTA_INIT_COUNT
	.align		4
        /*0044*/ 	.byte	0x02, 0x4a
	.zero		1
	.zero		1


	//----- nvinfo : EIATTR_EXIT_INSTR_OFFSETS
	.align		4
        /*0048*/ 	.byte	0x04, 0x1c
        /*004a*/ 	.short	(.L_38 - .L_37)


	//   ....[0]....
.L_37:
        /*004c*/ 	.word	0x00001140


	//----- nvinfo : EIATTR_CRS_STACK_SIZE
	.align		4
.L_38:
        /*0050*/ 	.byte	0x04, 0x1e
        /*0052*/ 	.short	(.L_40 - .L_39)
.L_39:
        /*0054*/ 	.word	0x00000000


	//----- nvinfo : EIATTR_CBANK_PARAM_SIZE
	.align		4
.L_40:
        /*0058*/ 	.byte	0x03, 0x19
        /*005a*/ 	.short	0x0018


	//----- nvinfo : EIATTR_PARAM_CBANK
	.align		4
        /*005c*/ 	.byte	0x04, 0x0a
        /*005e*/ 	.short	(.L_42 - .L_41)
	.align		4
.L_41:
        /*0060*/ 	.word	index@(.nv.constant0.reduce_touch_results)
        /*0064*/ 	.short	0x0380
        /*0066*/ 	.short	0x0018


	//----- nvinfo : EIATTR_SW_WAR
	.align		4
.L_42:
        /*0068*/ 	.byte	0x04, 0x36
        /*006a*/ 	.short	(.L_44 - .L_43)
.L_43:
        /*006c*/ 	.word	0x00000008
.L_44:


//--------------------- .nv.info.monte_carlo_pot_kernel --------------------------
	.section	.nv.info.monte_carlo_pot_kernel,"",@"SHT_CUDA_INFO"
	.sectionflags	@""
	.align	4


	//----- nvinfo : EIATTR_CUDA_API_VERSION
	.align		4
        /*0000*/ 	.byte	0x04, 0x37
        /*0002*/ 	.short	(.L_46 - .L_45)
.L_45:
        /*0004*/ 	.word	0x00000082


	//----- nvinfo : EIATTR_KPARAM_INFO
	.align		4
.L_46:
        /*0008*/ 	.byte	0x04, 0x17
        /*000a*/ 	.short	(.L_48 - .L_47)
.L_47:
        /*000c*/ 	.word	0x00000000
        /*0010*/ 	.short	0x000b
        /*0012*/ 	.short	0x0038
        /*0014*/ 	.byte	0x00, 0xf5, 0x21, 0x00


	//----- nvinfo : EIATTR_KPARAM_INFO
	.align		4
.L_48:
        /*0018*/ 	.byte	0x04, 0x17
        /*001a*/ 	.short	(.L_50 - .L_49)
.L_49:
        /*001c*/ 	.word	0x00000000
        /*0020*/ 	.short	0x000a
        /*0022*/ 	.short	0x0030
        /*0024*/ 	.byte	0x00, 0xf5, 0x21, 0x00


	//----- nvinfo : EIATTR_KPARAM_INFO
	.align		4
.L_50:
        /*0028*/ 	.byte	0x04, 0x17
        /*002a*/ 	.short	(.L_52 - .L_51)
.L_51:
        /*002c*/ 	.word	0x00000000
        /*0030*/ 	.short	0x0009
        /*0032*/ 	.short	0x0028
        /*0034*/ 	.byte	0x00, 0xf0, 0x05, 0x00


	//----- nvinfo : EIATTR_KPARAM_INFO
	.align		4
.L_52:
        /*0038*/ 	.byte	0x04, 0x17
        /*003a*/ 	.short	(.L_54 - .L_53)
.L_53:
        /*003c*/ 	.word	0x00000000
        /*0040*/ 	.short	0x0008
        /*0042*/ 	.short	0x0024
        /*0044*/ 	.byte	0x00, 0xf0, 0x11, 0x00


	//----- nvinfo : EIATTR_KPARAM_INFO
	.align		4
.L_54:
        /*0048*/ 	.byte	0x04, 0x17
        /*004a*/ 	.short	(.L_56 - .L_55)
.L_55:
        /*004c*/ 	.word	0x00000000
        /*0050*/ 	.short	0x0007
        /*0052*/ 	.short	0x0020
        /*0054*/ 	.byte	0x00, 0xf0, 0x11, 0x00


	//----- nvinfo : EIATTR_KPARAM_INFO
	.align		4
.L_56:
        /*0058*/ 	.byte	0x04, 0x17
        /*005a*/ 	.short	(.L_58 - .L_57)
.L_57:
        /*005c*/ 	.word	0x00000000
        /*0060*/ 	.short	0x0006
        /*0062*/ 	.short	0x001c
        /*0064*/ 	.byte	0x00, 0xf0, 0x11, 0x00


	//----- nvinfo : EIATTR_KPARAM_INFO
	.align		4
.L_58:
        /*0068*/ 	.byte	0x04, 0x17
        /*006a*/ 	.short	(.L_60 - .L_59)
.L_59:
        /*006c*/ 	.word	0x00000000
        /*0070*/ 	.short	0x0005
        /*0072*/ 	.short	0x0018
        /*0074*/ 	.byte	0x00, 0xf0, 0x11, 0x00


	//----- nvinfo : EIATTR_KPARAM_INFO
	.align		4
.L_60:
        /*0078*/ 	.byte	0x04, 0x17
        /*007a*/ 	.short	(.L_62 - .L_61)
.L_61:
        /*007c*/ 	.word	0x00000000
        /*0080*/ 	.short	0x0004
        /*0082*/ 	.short	0x0014
        /*0084*/ 	.byte	0x00, 0xf0, 0x11, 0x00


	//----- nvinfo : EIATTR_KPARAM_INFO
	.align		4
.L_62:
        /*0088*/ 	.byte	0x04, 0x17
        /*008a*/ 	.short	(.L_64 - .L_63)
.L_63:
        /*008c*/ 	.word	0x00000000
        /*0090*/ 	.short	0x0003
        /*0092*/ 	.short	0x0010
        /*0094*/ 	.byte	0x00, 0xf0, 0x11, 0x00


	//----- nvinfo : EIATTR_KPARAM_INFO
	.align		4
.L_64:
        /*0098*/ 	.byte	0x04, 0x17
        /*009a*/ 	.short	(.L_66 - .L_65)
.L_65:
        /*009c*/ 	.word	0x00000000
        /*00a0*/ 	.short	0x0002
        /*00a2*/ 	.short	0x000c
        /*00a4*/ 	.byte	0x00, 0xf0, 0x11, 0x00


	//----- nvinfo : EIATTR_KPARAM_INFO
	.align		4
.L_66:
        /*00a8*/ 	.byte	0x04, 0x17
        /*00aa*/ 	.short	(.L_68 - .L_67)
.L_67:
        /*00ac*/ 	.word	0x00000000
        /*00b0*/ 	.short	0x0001
        /*00b2*/ 	.short	0x0008
        /*00b4*/ 	.byte	0x00, 0xf0, 0x11, 0x00


	//----- nvinfo : EIATTR_KPARAM_INFO
	.align		4
.L_68:
        /*00b8*/ 	.byte	0x04, 0x17
        /*00ba*/ 	.short	(.L_70 - .L_69)
.L_69:
        /*00bc*/ 	.word	0x00000000
        /*00c0*/ 	.short	0x0000
        /*00c2*/ 	.short	0x0000
        /*00c4*/ 	.byte	0x00, 0xf5, 0x21, 0x00


	//----- nvinfo : EIATTR_SPARSE_MMA_MASK
	.align		4
.L_70:
        /*00c8*/ 	.byte	0x03, 0x50
        /*00ca*/ 	.short	0x0000


	//----- nvinfo : EIATTR_MAXREG_COUNT
	.align		4
        /*00cc*/ 	.byte	0x03, 0x1b
        /*00ce*/ 	.short	0x00ff


	//----- nvinfo : EIATTR_MERCURY_ISA_VERSION
	.align		4
        /*00d0*/ 	.byte	0x03, 0x5f
        /*00d2*/ 	.short	0x0101


	//----- nvinfo : EIATTR_VRC_CTA_INIT_COUNT
	.align		4
        /*00d4*/ 	.byte	0x02, 0x4a
	.zero		1
	.zero		1


	//----- nvinfo : EIATTR_EXIT_INSTR_OFFSETS
	.align		4
        /*00d8*/ 	.byte	0x04, 0x1c
        /*00da*/ 	.short	(.L_72 - .L_71)


	//   ....[0]....
.L_71:
        /*00dc*/ 	.word	0x00000070


	//   ....[1]....
        /*00e0*/ 	.word	0x00001270


	//   ....[2]....
        /*00e4*/ 	.word	0x000012c0


	//   ....[3]....
        /*00e8*/ 	.word	0x00001b20


	//   ....[4]....
        /*00ec*/ 	.word	0x00001b60


	//----- nvinfo : EIATTR_CRS_STACK_SIZE
	.align		4
.L_72:
        /*00f0*/ 	.byte	0x04, 0x1e
        /*00f2*/ 	.short	(.L_74 - .L_73)
.L_73:
        /*00f4*/ 	.word	0x00000000


	//----- nvinfo : EIATTR_CBANK_PARAM_SIZE
	.align		4
.L_74:
        /*00f8*/ 	.byte	0x03, 0x19
        /*00fa*/ 	.short	0x0040


	//----- nvinfo : EIATTR_PARAM_CBANK
	.align		4
        /*00fc*/ 	.byte	0x04, 0x0a
        /*00fe*/ 	.short	(.L_76 - .L_75)
	.align		4
.L_75:
        /*0100*/ 	.word	index@(.nv.constant0.monte_carlo_pot_kernel)
        /*0104*/ 	.short	0x0380
        /*0106*/ 	.short	0x0040


	//----- nvinfo : EIATTR_SW_WAR
	.align		4
.L_76:
        /*0108*/ 	.byte	0x04, 0x36
        /*010a*/ 	.short	(.L_78 - .L_77)
.L_77:
        /*010c*/ 	.word	0x00000008
.L_78:


//--------------------- .nv.info.setup_random_states --------------------------
	.section	.nv.info.setup_random_states,"",@"SHT_CUDA_INFO"
	.sectionflags	@""
	.align	4


	//----- nvinfo : EIATTR_CUDA_API_VERSION
	.align		4
        /*0000*/ 	.byte	0x04, 0x37
        /*0002*/ 	.short	(.L_80 - .L_79)
.L_79:
        /*0004*/ 	.word	0x00000082


	//----- nvinfo : EIATTR_KPARAM_INFO
	.align		4
.L_80:
        /*0008*/ 	.byte	0x04, 0x17
        /*000a*/ 	.short	(.L_82 - .L_81)
.L_81:
        /*000c*/ 	.word	0x00000000
        /*0010*/ 	.short	0x0002
        /*0012*/ 	.short	0x0010
        /*0014*/ 	.byte	0x00, 0xf0, 0x11, 0x00


	//----- nvinfo : EIATTR_KPARAM_INFO
	.align		4
.L_82:
        /*0018*/ 	.byte	0x04, 0x17
        /*001a*/ 	.short	(.L_84 - .L_83)
.L_83:
        /*001c*/ 	.word	0x00000000
        /*0020*/ 	.short	0x0001
        /*0022*/ 	.short	0x0008
        /*0024*/ 	.byte	0x00, 0xf0, 0x21, 0x00


	//----- nvinfo : EIATTR_KPARAM_INFO
	.align		4
.L_84:
        /*0028*/ 	.byte	0x04, 0x17
        /*002a*/ 	.short	(.L_86 - .L_85)
.L_85:
        /*002c*/ 	.word	0x00000000
        /*0030*/ 	.short	0x0000
        /*0032*/ 	.short	0x0000
        /*0034*/ 	.byte	0x00, 0xf5, 0x21, 0x00


	//----- nvinfo : EIATTR_SPARSE_MMA_MASK
	.align		4
.L_86:
        /*0038*/ 	.byte	0x03, 0x50
        /*003a*/ 	.short	0x0000


	//----- nvinfo : EIATTR_MAXREG_COUNT
	.align		4
        /*003c*/ 	.byte	0x03, 0x1b
        /*003e*/ 	.short	0x00ff


	//----- nvinfo : EIATTR_MERCURY_ISA_VERSION
	.align		4
        /*0040*/ 	.byte	0x03, 0x5f
        /*0042*/ 	.short	0x0101


	//----- nvinfo : EIATTR_VRC_CTA_INIT_COUNT
	.align		4
        /*0044*/ 	.byte	0x02, 0x4a
	.zero		1
	.zero		1


	//----- nvinfo : EIATTR_EXIT_INSTR_OFFSETS
	.align		4
        /*0048*/ 	.byte	0x04, 0x1c
        /*004a*/ 	.short	(.L_88 - .L_87)


	//   ....[0]....
.L_87:
        /*004c*/ 	.word	0x00000070


	//   ....[1]....
        /*0050*/ 	.word	0x00000f00


	//----- nvinfo : EIATTR_CRS_STACK_SIZE
	.align		4
.L_88:
        /*0054*/ 	.byte	0x04, 0x1e
        /*0056*/ 	.short	(.L_90 - .L_89)
.L_89:
        /*0058*/ 	.word	0x00000000


	//----- nvinfo : EIATTR_CBANK_PARAM_SIZE
	.align		4
.L_90:
        /*005c*/ 	.byte	0x03, 0x19
        /*005e*/ 	.short	0x0014


	//----- nvinfo : EIATTR_PARAM_CBANK
	.align		4
        /*0060*/ 	.byte	0x04, 0x0a
        /*0062*/ 	.short	(.L_92 - .L_91)
	.align		4
.L_91:
        /*0064*/ 	.word	index@(.nv.constant0.setup_random_states)
        /*0068*/ 	.short	0x0380
        /*006a*/ 	.short	0x0014


	//----- nvinfo : EIATTR_SW_WAR
	.align		4
.L_92:
        /*006c*/ 	.byte	0x04, 0x36
        /*006e*/ 	.short	(.L_94 - .L_93)
.L_93:
        /*0070*/ 	.word	0x00000008
.L_94:


//--------------------- .nv.callgraph             --------------------------
	.section	.nv.callgraph,"",@"SHT_CUDA_CALLGRAPH"
	.align	4
	.sectionentsize	8
	.align		4
        /*0000*/ 	.word	0x00000000
	.align		4
        /*0004*/ 	.word	0xffffffff
	.align		4
        /*0008*/ 	.word	0x00000000
	.align		4
        /*000c*/ 	.word	0xfffffffe
	.align		4
        /*0010*/ 	.word	0x00000000
	.align		4
        /*0014*/ 	.word	0xfffffffd
	.align		4
        /*0018*/ 	.word	0x00000000
	.align		4
        /*001c*/ 	.word	0xfffffffc


//--------------------- .nv.constant4             --------------------------
	.section	.nv.constant4,"a",@progbits
	.align	8
	.align		8
.nv.constant4:
        /*0000*/ 	.dword	precalc_xorwow_matrix
	.align		8
        /*0008*/ 	.dword	precalc_xorwow_offset_matrix
	.align		8
        /*0010*/ 	.dword	mrg32k3aM1
	.align		8
        /*0018*/ 	.dword	mrg32k3aM2
	.align		8
        /*0020*/ 	.dword	mrg32k3aM1SubSeq
	.align		8
        /*0028*/ 	.dword	mrg32k3aM2SubSeq
	.align		8
        /*0030*/ 	.dword	mrg32k3aM1Seq
	.align		8
        /*0038*/ 	.dword	mrg32k3aM2Seq


//--------------------- .nv.constant3             --------------------------
	.section	.nv.constant3,"a",@progbits
	.align	8
.nv.constant3:
	.type		__cr_lgamma_table,@object
	.size		__cr_lgamma_table,(.L_8 - __cr_lgamma_table)
__cr_lgamma_table:
        /*0000*/ 	.byte	0x00, 0x00, 0x00, 0x00, 0x00, 0x00, 0x00, 0x00, 0x00, 0x00, 0x00, 0x00, 0x00, 0x00, 0x00, 0x00
        /*0010*/ 	.byte	0xef, 0x39, 0xfa, 0xfe, 0x42, 0x2e, 0xe6, 0x3f, 0x02, 0x20, 0x2a, 0xfa, 0x0b, 0xab, 0xfc, 0x3f
        /*0020*/ 	.byte	0xf9, 0x2c, 0x92, 0x7c, 0xa7, 0x6c, 0x09, 0x40, 0xc9, 0x79, 0x44, 0x3c, 0x64, 0x26, 0x13, 0x40
        /*0030*/ 	.byte	0xca, 0x01, 0xcf, 0x3a, 0x27, 0x51, 0x1a, 0x40, 0x30, 0xcc, 0x2d, 0xf3, 0xe1, 0x0c, 0x21, 0x40
        /*0040*/ 	.byte	0x0d, 0xb7, 0xfc, 0x82, 0x8e, 0x35, 0x25, 0x40
.L_8:


//--------------------- .text.reduce_touch_results --------------------------
	.section	.text.reduce_touch_results,"ax",@progbits
	.align	128
        .global         reduce_touch_results
        .type           reduce_touch_results,@function
        .size           reduce_touch_results,(.L_x_55 - reduce_touch_results)
        .other          reduce_touch_results,@"STO_CUDA_ENTRY STV_DEFAULT"
reduce_touch_results:
.text.reduce_touch_results:
[----:B------:R-:W-:Y:S01]  /*0000*/  LDC R1, c[0x0][0x37c] ;  /* 0x0000df00ff017b82 */ /* 0x000fe20000000800 */
[----:B------:R-:W0:Y:S07]  /*0010*/  S2R R4, SR_TID.X ;  /* 0x0000000000047919 */ /* 0x000e2e0000002100 */
[----:B------:R-:W0:Y:S01]  /*0020*/  S2UR UR6, SR_CTAID.X ;  /* 0x00000000000679c3 */ /* 0x000e220000002500 */
[----:B------:R-:W1:Y:S01]  /*0030*/  LDCU UR8, c[0x0][0x388] ;  /* 0x00007100ff0877ac */ /* 0x000e620008000800 */
[----:B------:R-:W-:Y:S01]  /*0040*/  BSSY.RECONVERGENT B2, `(.L_x_0) ;  /* 0x000010b000027945 */ /* 0x000fe20003800200 */
[----:B------:R-:W-:Y:S01]  /*0050*/  IMAD.MOV.U32 R8, RZ, RZ, RZ ;  /* 0x000000ffff087224 */ /* 0x000fe200078e00ff */
[----:B------:R-:W2:Y:S01]  /*0060*/  LDCU.64 UR4, c[0x0][0x358] ;  /* 0x00006b00ff0477ac */ /* 0x000ea20008000a00 */
[----:B------:R-:W-:-:S03]  /*0070*/  IMAD.MOV.U32 R23, RZ, RZ, RZ ;  /* 0x000000ffff177224 */ /* 0x000fc600078e00ff */
[----:B------:R-:W0:Y:S01]  /*0080*/  LDC R3, c[0x0][0x360] ;  /* 0x0000d800ff037b82 */ /* 0x000e220000000800 */
[----:B------:R-:W3:Y:S01]  /*0090*/  LDCU UR7, c[0x0][0x370] ;  /* 0x00006e00ff0777ac */ /* 0x000ee20008000800 */
[----:B------:R-:W4:Y:S01]  /*00a0*/  LDCU.64 UR10, c[0x0][0x380] ;  /* 0x00007000ff0a77ac */ /* 0x000f220008000a00 */
[----:B------:R-:W0:Y:S01]  /*00b0*/  LDCU.64 UR12, c[0x0][0x380] ;  /* 0x00007000ff0c77ac */ /* 0x000e220008000a00 */
[----:B------:R-:W0:Y:S02]  /*00c0*/  LDCU.64 UR14, c[0x0][0x380] ;  /* 0x00007000ff0e77ac */ /* 0x000e240008000a00 */
[C---:B0-----:R-:W-:Y:S02]  /*00d0*/  IMAD R4, R3.reuse, UR6, R4 ;  /* 0x0000000603047c24 */ /* 0x041fe4000f8e0204 */
[----:B---3--:R-:W-:-:S03]  /*00e0*/  IMAD R3, R3, UR7, RZ ;  /* 0x0000000703037c24 */ /* 0x008fc6000f8e02ff */
[----:B-1----:R-:W-:-:S13]  /*00f0*/  ISETP.GE.AND P0, PT, R4, UR8, PT ;  /* 0x0000000804007c0c */ /* 0x002fda000bf06270 */
[----:B--2-4-:R-:W-:Y:S05]  /*0100*/  @P0 BRA `(.L_x_1) ;  /* 0x0000000c00f80947 */ /* 0x014fea0003800000 */
[----:B------:R-:W0:Y:S01]  /*0110*/  I2F.U32.RP R8, R3 ;  /* 0x0000000300087306 */ /* 0x000e220000209000 */
[C---:B------:R-:W-:Y:S01]  /*0120*/  IMAD.IADD R0, R3.reuse, 0x1, R4 ;  /* 0x0000000103007824 */ /* 0x040fe200078e0204 */
[----:B------:R-:W-:Y:S01]  /*0130*/  ISETP.NE.U32.AND P2, PT, R3, RZ, PT ;  /* 0x000000ff0300720c */ /* 0x000fe20003f45070 */
[----:B------:R-:W-:Y:S01]  /*0140*/  IMAD.MOV R9, RZ, RZ, -R3 ;  /* 0x000000ffff097224 */ /* 0x000fe200078e0a03 */
[----:B------:R-:W-:Y:S01]  /*0150*/  BSSY.RECONVERGENT B1, `(.L_x_2) ;  /* 0x00000eb000017945 */ /* 0x000fe20003800200 */
[----:B------:R-:W-:Y:S01]  /*0160*/  IMAD.MOV.U32 R23, RZ, RZ, RZ ;  /* 0x000000ffff177224 */ /* 0x000fe200078e00ff */
[C---:B------:R-:W-:Y:S02]  /*0170*/  ISETP.GE.AND P0, PT, R0.reuse, UR8, PT ;  /* 0x0000000800007c0c */ /* 0x040fe4000bf06270 */
[----:B------:R-:W-:Y:S02]  /*0180*/  VIMNMX R5, PT, PT, R0, UR8, !PT ;  /* 0x0000000800057c48 */ /* 0x000fe4000ffe0100 */
[----:B------:R-:W-:-:S04]  /*0190*/  SEL R2, RZ, 0x1, P0 ;  /* 0x00000001ff027807 */ /* 0x000fc80000000000 */
[----:B------:R-:W-:Y:S01]  /*01a0*/  IADD3 R0, PT, PT, R5, -R0, -R2 ;  /* 0x8000000005007210 */ /* 0x000fe20007ffe802 */
[----:B0-----:R-:W0:Y:S02]  /*01b0*/  MUFU.RCP R8, R8 ;  /* 0x0000000800087308 */ /* 0x001e240000001000 */
[----:B0-----:R-:W-:Y:S02]  /*01c0*/  VIADD R6, R8, 0xffffffe ;  /* 0x0ffffffe08067836 */ /* 0x001fe40000000000 */
[----:B------:R-:W-:-:S04]  /*01d0*/  IMAD.MOV.U32 R8, RZ, RZ, RZ ;  /* 0x000000ffff087224 */ /* 0x000fc800078e00ff */
[----:B------:R0:W1:Y:S02]  /*01e0*/  F2I.FTZ.U32.TRUNC.NTZ R7, R6 ;  /* 0x0000000600077305 */ /* 0x000064000021f000 */
[----:B0-----:R-:W-:Y:S02]  /*01f0*/  IMAD.MOV.U32 R6, RZ, RZ, RZ ;  /* 0x000000ffff067224 */ /* 0x001fe400078e00ff */
[----:B-1----:R-:W-:-:S04]  /*0200*/  IMAD R9, R9, R7, RZ ;  /* 0x0000000709097224 */ /* 0x002fc800078e02ff */
[----:B------:R-:W-:-:S06]  /*0210*/  IMAD.HI.U32 R7, R7, R9, R6 ;  /* 0x0000000907077227 */ /* 0x000fcc00078e0006 */
[----:B------:R-:W-:-:S04]  /*0220*/  IMAD.HI.U32 R7, R7, R0, RZ ;  /* 0x0000000007077227 */ /* 0x000fc800078e00ff */
[----:B------:R-:W-:-:S04]  /*0230*/  IMAD.MOV R5, RZ, RZ, -R7 ;  /* 0x000000ffff057224 */ /* 0x000fc800078e0a07 */
[----:B------:R-:W-:-:S05]  /*0240*/  IMAD R0, R3, R5, R0 ;  /* 0x0000000503007224 */ /* 0x000fca00078e0200 */
[----:B------:R-:W-:-:S13]  /*0250*/  ISETP.GE.U32.AND P0, PT, R0, R3, PT ;  /* 0x000000030000720c */ /* 0x000fda0003f06070 */
[----:B------:R-:W-:Y:S02]  /*0260*/  @P0 IMAD.IADD R0, R0, 0x1, -R3 ;  /* 0x0000000100000824 */ /* 0x000fe400078e0a03 */
[----:B------:R-:W-:-:S03]  /*0270*/  @P0 VIADD R7, R7, 0x1 ;  /* 0x0000000107070836 */ /* 0x000fc60000000000 */
[----:B------:R-:W-:-:S13]  /*0280*/  ISETP.GE.U32.AND P1, PT, R0, R3, PT ;  /* 0x000000030000720c */ /* 0x000fda0003f26070 */
[----:B------:R-:W-:Y:S01]  /*0290*/  @P1 VIADD R7, R7, 0x1 ;  /* 0x0000000107071836 */ /* 0x000fe20000000000 */
[----:B------:R-:W-:-:S05]  /*02a0*/  @!P2 LOP3.LUT R7, RZ, R3, RZ, 0x33, !PT ;  /* 0x00000003ff07a212 */ /* 0x000fca00078e33ff */
[----:B------:R-:W-:-:S04]  /*02b0*/  IMAD.IADD R2, R2, 0x1, R7 ;  /* 0x0000000102027824 */ /* 0x000fc800078e0207 */
[C---:B------:R-:W-:Y:S01]  /*02c0*/  VIADD R0, R2.reuse, 0x1 ;  /* 0x0000000102007836 */ /* 0x040fe20000000000 */
[----:B------:R-:W-:-:S04]  /*02d0*/  ISETP.GE.U32.AND P0, PT, R2, 0x3, PT ;  /* 0x000000030200780c */ /* 0x000fc80003f06070 */
[----:B------:R-:W-:-:S09]  /*02e0*/  LOP3.LUT R5, R0, 0x3, RZ, 0xc0, !PT ;  /* 0x0000000300057812 */ /* 0x000fd200078ec0ff */
[----:B------:R-:W-:Y:S05]  /*02f0*/  @!P0 BRA `(.L_x_3) ;  /* 0x0000000c00408947 */ /* 0x000fea0003800000 */
[----:B------:R-:W-:Y:S01]  /*0300*/  LOP3.LUT R0, R0, 0xfffffffc, RZ, 0xc0, !PT ;  /* 0xfffffffc00007812 */ /* 0x000fe200078ec0ff */
[----:B------:R-:W-:Y:S01]  /*0310*/  BSSY.RELIABLE B0, `(.L_x_4) ;  /* 0x00000b2000007945 */ /* 0x000fe20003800100 */
[----:B------:R-:W-:Y:S01]  /*0320*/  SHF.R.S32.HI R2, RZ, 0x1f, R3 ;  /* 0x0000001fff027819 */ /* 0x000fe20000011403 */
[----:B------:R-:W-:Y:S02]  /*0330*/  IMAD.MOV.U32 R8, RZ, RZ, RZ ;  /* 0x000000ffff087224 */ /* 0x000fe400078e00ff */
[----:B------:R-:W-:Y:S02]  /*0340*/  IMAD.MOV R0, RZ, RZ, -R0 ;  /* 0x000000ffff007224 */ /* 0x000fe400078e0a00 */
[----:B------:R-:W-:-:S03]  /*0350*/  IMAD.MOV.U32 R23, RZ, RZ, RZ ;  /* 0x000000ffff177224 */ /* 0x000fc600078e00ff */
[----:B------:R-:W-:-:S13]  /*0360*/  ISETP.GE.AND P0, PT, R0, RZ, PT ;  /* 0x000000ff0000720c */ /* 0x000fda0003f06270 */
[----:B------:R-:W-:Y:S05]  /*0370*/  @P0 BRA `(.L_x_5) ;  /* 0x0000000800ac0947 */ /* 0x000fea0003800000 */
[----:B------:R-:W-:Y:S01]  /*0380*/  IMAD.MOV R6, RZ, RZ, -R0 ;  /* 0x000000ffff067224 */ /* 0x000fe200078e0a00 */
[----:B------:R-:W-:Y:S01]  /*0390*/  BSSY.RECONVERGENT B3, `(.L_x_6) ;  /* 0x000006c000037945 */ /* 0x000fe20003800200 */
[----:B------:R-:W-:-:S03]  /*03a0*/  PLOP3.LUT P0, PT, PT, PT, PT, 0x80, 0x8 ;  /* 0x000000000008781c */ /* 0x000fc60003f0f070 */
[----:B------:R-:W-:-:S13]  /*03b0*/  ISETP.GT.AND P1, PT, R6, 0xc, PT ;  /* 0x0000000c0600780c */ /* 0x000fda0003f24270 */
[----:B------:R-:W-:Y:S05]  /*03c0*/  @!P1 BRA `(.L_x_7) ;  /* 0x0000000400a09947 */ /* 0x000fea0003800000 */
[----:B------:R-:W-:-:S13]  /*03d0*/  PLOP3.LUT P0, PT, PT, PT, PT, 0x8, 0x80 ;  /* 0x000000000080781c */ /* 0x000fda0003f0e170 */
.L_x_8:
[----:B------:R-:W-:Y:S01]  /*03e0*/  IADD3 R6, P1, PT, R4, UR10, RZ ;  /* 0x0000000a04067c10 */ /* 0x000fe2000ff3e0ff */
[----:B------:R-:W-:-:S03]  /*03f0*/  IMAD R12, R3, 0x4, R4 ;  /* 0x00000004030c7824 */ /* 0x000fc600078e0204 */
[----:B------:R-:W-:Y:S02]  /*0400*/  LEA.HI.X.SX32 R7, R4, UR11, 0x1, P1 ;  /* 0x0000000b04077c11 */ /* 0x000fe400088f0eff */
[C---:B------:R-:W-:Y:S01]  /*0410*/  IADD3 R10, P1, PT, R3.reuse, R6, RZ ;  /* 0x00000006030a7210 */ /* 0x040fe20007f3e0ff */
[C---:B------:R-:W-:Y:S01]  /*0420*/  IMAD R4, R3.reuse, 0x4, R12 ;  /* 0x0000000403047824 */ /* 0x040fe200078e020c */
[----:B------:R-:W-:Y:S01]  /*0430*/  IADD3 R26, P2, PT, R12, UR10, RZ ;  /* 0x0000000a0c1a7c10 */ /* 0x000fe2000ff5e0ff */
[----:B------:R-:W2:Y:S02]  /*0440*/  LDG.E.U8 R6, desc[UR4][R6.64] ;  /* 0x0000000406067981 */ /* 0x000ea4000c1e1100 */
[----:B------:R-:W-:Y:S01]  /*0450*/  IMAD.X R11, R2, 0x1, R7, P1 ;  /* 0x00000001020b7824 */ /* 0x000fe200008e0607 */
[----:B------:R-:W-:Y:S02]  /*0460*/  IADD3 R20, P1, PT, R3, R10, RZ ;  /* 0x0000000a03147210 */ /* 0x000fe40007f3e0ff */
[----:B------:R-:W-:-:S02]  /*0470*/  LEA.HI.X.SX32 R27, R12, UR11, 0x1, P2 ;  /* 0x0000000b0c1b7c11 */ /* 0x000fc400090f0eff */
[----:B------:R-:W-:Y:S01]  /*0480*/  IADD3 R18, P3, PT, R4, UR10, RZ ;  /* 0x0000000a04127c10 */ /* 0x000fe2000ff7e0ff */
[----:B------:R-:W-:Y:S01]  /*0490*/  IMAD.X R21, R2, 0x1, R11, P1 ;  /* 0x0000000102157824 */ /* 0x000fe200008e060b */
[C---:B------:R-:W-:Y:S01]  /*04a0*/  IADD3 R28, P1, PT, R3.reuse, R20, RZ ;  /* 0x00000014031c7210 */ /* 0x040fe20007f3e0ff */
[----:B------:R-:W3:Y:S01]  /*04b0*/  LDG.E.U8 R9, desc[UR4][R10.64] ;  /* 0x000000040a097981 */ /* 0x000ee2000c1e1100 */
[C---:B------:R-:W-:Y:S02]  /*04c0*/  IADD3 R14, P2, PT, R3.reuse, R26, RZ ;  /* 0x0000001a030e7210 */ /* 0x040fe40007f5e0ff */
[----:B------:R-:W-:Y:S01]  /*04d0*/  LEA.HI.X.SX32 R19, R4, UR11, 0x1, P3 ;  /* 0x0000000b04137c11 */ /* 0x000fe200098f0eff */
[C---:B------:R-:W-:Y:S01]  /*04e0*/  IMAD.X R29, R2.reuse, 0x1, R21, P1 ;  /* 0x00000001021d7824 */ /* 0x040fe200008e0615 */
[C---:B------:R-:W-:Y:S01]  /*04f0*/  IADD3 R16, P1, PT, R3.reuse, R18, RZ ;  /* 0x0000001203107210 */ /* 0x040fe20007f3e0ff */
[C---:B------:R-:W-:Y:S01]  /*0500*/  IMAD.X R15, R2.reuse, 0x1, R27, P2 ;  /* 0x00000001020f7824 */ /* 0x040fe200010e061b */
[----:B------:R-:W-:Y:S01]  /*0510*/  IADD3 R12, P2, PT, R3, R14, RZ ;  /* 0x0000000e030c7210 */ /* 0x000fe20007f5e0ff */
[----:B------:R0:W4:Y:S02]  /*0520*/  LDG.E.U8 R25, desc[UR4][R20.64] ;  /* 0x0000000414197981 */ /* 0x000124000c1e1100 */
[----:B------:R-:W-:-:S02]  /*0530*/  IMAD.X R17, R2, 0x1, R19, P1 ;  /* 0x0000000102117824 */ /* 0x000fc400008e0613 */
[----:B------:R-:W-:Y:S01]  /*0540*/  IMAD.X R13, R2, 0x1, R15, P2 ;  /* 0x00000001020d7824 */ /* 0x000fe200010e060f */
[----:B------:R-:W5:Y:S01]  /*0550*/  LDG.E.U8 R7, desc[UR4][R28.64] ;  /* 0x000000041c077981 */ /* 0x000f62000c1e1100 */
[----:B------:R-:W-:-:S03]  /*0560*/  IMAD R4, R3, 0x4, R4 ;  /* 0x0000000403047824 */ /* 0x000fc600078e0204 */
[----:B------:R1:W5:Y:S01]  /*0570*/  LDG.E.U8 R10, desc[UR4][R18.64] ;  /* 0x00000004120a7981 */ /* 0x000362000c1e1100 */
[----:B0-----:R-:W-:-:S03]  /*0580*/  IADD3 R20, P1, PT, R3, R12, RZ ;  /* 0x0000000c03147210 */ /* 0x001fc60007f3e0ff */
[----:B------:R-:W5:Y:S02]  /*0590*/  LDG.E.U8 R22, desc[UR4][R26.64] ;  /* 0x000000041a167981 */ /* 0x000f64000c1e1100 */
[----:B------:R-:W-:Y:S02]  /*05a0*/  IMAD.X R21, R2, 0x1, R13, P1 ;  /* 0x0000000102157824 */ /* 0x000fe400008e060d */
[----:B------:R0:W5:Y:S01]  /*05b0*/  LDG.E.U8 R24, desc[UR4][R14.64] ;  /* 0x000000040e187981 */ /* 0x000162000c1e1100 */
[----:B-1----:R-:W-:-:S03]  /*05c0*/  IADD3 R18, P1, PT, R3, R16, RZ ;  /* 0x0000001003127210 */ /* 0x002fc60007f3e0ff */
[----:B------:R1:W5:Y:S02]  /*05d0*/  LDG.E.U8 R11, desc[UR4][R12.64] ;  /* 0x000000040c0b7981 */ /* 0x000364000c1e1100 */
[----:B------:R-:W-:Y:S02]  /*05e0*/  IMAD.X R19, R2, 0x1, R17, P1 ;  /* 0x0000000102137824 */ /* 0x000fe400008e0611 */
[----:B------:R-:W5:Y:S01]  /*05f0*/  LDG.E.U8 R27, desc[UR4][R20.64] ;  /* 0x00000004141b7981 */ /* 0x000f62000c1e1100 */
[----:B0-----:R-:W-:-:S03]  /*0600*/  IADD3 R14, P2, PT, R4, UR10, RZ ;  /* 0x0000000a040e7c10 */ /* 0x001fc6000ff5e0ff */
[----:B------:R-:W5:Y:S01]  /*0610*/  LDG.E.U8 R26, desc[UR4][R16.64] ;  /* 0x00000004101a7981 */ /* 0x000f62000c1e1100 */
[----:B------:R-:W-:Y:S02]  /*0620*/  LEA.HI.X.SX32 R15, R4, UR11, 0x1, P2 ;  /* 0x0000000b040f7c11 */ /* 0x000fe400090f0eff */
[C---:B-1----:R-:W-:Y:S02]  /*0630*/  IADD3 R12, P1, PT, R3.reuse, R18, RZ ;  /* 0x00000012030c7210 */ /* 0x042fe40007f3e0ff */
[----:B------:R-:W5:Y:S03]  /*0640*/  LDG.E.U8 R18, desc[UR4][R18.64] ;  /* 0x0000000412127981 */ /* 0x000f66000c1e1100 */
[----:B------:R-:W-:Y:S01]  /*0650*/  IMAD.X R13, R2, 0x1, R19, P1 ;  /* 0x00000001020d7824 */ /* 0x000fe200008e0613 */
[----:B------:R0:W5:Y:S04]  /*0660*/  LDG.E.U8 R28, desc[UR4][R14.64] ;  /* 0x000000040e1c7981 */ /* 0x000168000c1e1100 */
[----:B------:R-:W5:Y:S01]  /*0670*/  LDG.E.U8 R12, desc[UR4][R12.64] ;  /* 0x000000040c0c7981 */ /* 0x000f62000c1e1100 */
[----:B0-----:R-:W-:-:S04]  /*0680*/  IADD3 R14, P2, PT, R3, R14, RZ ;  /* 0x0000000e030e7210 */ /* 0x001fc80007f5e0ff */
[----:B------:R-:W-:Y:S01]  /*0690*/  IADD3 R16, P1, PT, R3, R14, RZ ;  /* 0x0000000e03107210 */ /* 0x000fe20007f3e0ff */
[----:B------:R-:W-:-:S04]  /*06a0*/  IMAD.X R15, R2, 0x1, R15, P2 ;  /* 0x00000001020f7824 */ /* 0x000fc800010e060f */
[C---:B------:R-:W-:Y:S01]  /*06b0*/  IMAD.X R17, R2.reuse, 0x1, R15, P1 ;  /* 0x0000000102117824 */ /* 0x040fe200008e060f */
[----:B------:R-:W-:Y:S01]  /*06c0*/  IADD3 R20, P1, PT, R3, R16, RZ ;  /* 0x0000001003147210 */ /* 0x000fe20007f3e0ff */
[----:B------:R-:W5:Y:S04]  /*06d0*/  LDG.E.U8 R29, desc[UR4][R14.64] ;  /* 0x000000040e1d7981 */ /* 0x000f68000c1e1100 */
[----:B------:R-:W-:Y:S01]  /*06e0*/  IMAD.X R21, R2, 0x1, R17, P1 ;  /* 0x0000000102157824 */ /* 0x000fe200008e0611 */
[----:B------:R-:W5:Y:S04]  /*06f0*/  LDG.E.U8 R16, desc[UR4][R16.64] ;  /* 0x0000000410107981 */ /* 0x000f68000c1e1100 */
[----:B------:R-:W5:Y:S01]  /*0700*/  LDG.E.U8 R20, desc[UR4][R20.64] ;  /* 0x0000000414147981 */ /* 0x000f62000c1e1100 */
[----:B------:R-:W-:-:S02]  /*0710*/  VIADD R0, R0, 0x10 ;  /* 0x0000001000007836 */ /* 0x000fc40000000000 */
[----:B------:R-:W-:Y:S01]  /*0720*/  IMAD R4, R3, 0x4, R4 ;  /* 0x0000000403047824 */ /* 0x000fe200078e0204 */
[----:B--2---:R-:W-:-:S04]  /*0730*/  ISETP.NE.AND P1, PT, R6, RZ, PT ;  /* 0x000000ff0600720c */ /* 0x004fc80003f25270 */
[----:B------:R-:W-:Y:S02]  /*0740*/  SEL R6, RZ, 0x1, !P1 ;  /* 0x00000001ff067807 */ /* 0x000fe40004800000 */
[----:B---3--:R-:W-:-:S04]  /*0750*/  ISETP.NE.AND P2, PT, R9, RZ, PT ;  /* 0x000000ff0900720c */ /* 0x008fc80003f45270 */
[----:B------:R-:W-:Y:S02]  /*0760*/  SEL R9, RZ, 0x1, !P2 ;  /* 0x00000001ff097807 */ /* 0x000fe40005000000 */
[----:B----4-:R-:W-:Y:S02]  /*0770*/  ISETP.NE.AND P1, PT, R25, RZ, PT ;  /* 0x000000ff1900720c */ /* 0x010fe40003f25270 */
[----:B------:R-:W-:Y:S02]  /*0780*/  IADD3 R6, P5, P6, R9, R8, R6 ;  /* 0x0000000809067210 */ /* 0x000fe40007ebe006 */
[----:B-----5:R-:W-:Y:S02]  /*0790*/  ISETP.NE.AND P2, PT, R7, RZ, PT ;  /* 0x000000ff0700720c */ /* 0x020fe40003f45270 */
[----:B------:R-:W-:Y:S02]  /*07a0*/  SEL R7, RZ, 0x1, !P1 ;  /* 0x00000001ff077807 */ /* 0x000fe40004800000 */
[----:B------:R-:W-:-:S02]  /*07b0*/  SEL R8, RZ, 0x1, !P2 ;  /* 0x00000001ff087807 */ /* 0x000fc40005000000 */
[----:B------:R-:W-:Y:S02]  /*07c0*/  ISETP.NE.AND P3, PT, R22, RZ, PT ;  /* 0x000000ff1600720c */ /* 0x000fe40003f65270 */
[----:B------:R-:W-:Y:S02]  /*07d0*/  ISETP.NE.AND P4, PT, R24, RZ, PT ;  /* 0x000000ff1800720c */ /* 0x000fe40003f85270 */
[----:B------:R-:W-:Y:S02]  /*07e0*/  IADD3 R8, P1, P2, R8, R6, R7 ;  /* 0x0000000608087210 */ /* 0x000fe40007a3e007 */
[----:B------:R-:W-:Y:S02]  /*07f0*/  SEL R7, RZ, 0x1, !P3 ;  /* 0x00000001ff077807 */ /* 0x000fe40005800000 */
[----:B------:R-:W-:Y:S02]  /*0800*/  SEL R6, RZ, 0x1, !P4 ;  /* 0x00000001ff067807 */ /* 0x000fe40006000000 */
[----:B------:R-:W-:-:S02]  /*0810*/  ISETP.NE.AND P3, PT, R11, RZ, PT ;  /* 0x000000ff0b00720c */ /* 0x000fc40003f65270 */
[----:B------:R-:W-:Y:S02]  /*0820*/  ISETP.NE.AND P4, PT, R27, RZ, PT ;  /* 0x000000ff1b00720c */ /* 0x000fe40003f85270 */
[----:B------:R-:W-:Y:S02]  /*0830*/  IADD3.X R23, PT, PT, RZ, R23, RZ, P5, P6 ;  /* 0x00000017ff177210 */ /* 0x000fe40002fec4ff */
        /* <DEDUP_REMOVED lines=15> */
[----:B------:R-:W-:-:S02]  /*0930*/  IADD3.X R23, PT, PT, RZ, R23, RZ, P1, P2 ;  /* 0x00000017ff177210 */ /* 0x000fc40000fe44ff */
[----:B------:R-:W-:Y:S02]  /*0940*/  IADD3 R8, P1, P2, R8, R6, R7 ;  /* 0x0000000608087210 */ /* 0x000fe40007a3e007 */
[----:B------:R-:W-:Y:S02]  /*0950*/  IADD3.X R23, PT, PT, RZ, R23, RZ, P5, P6 ;  /* 0x00000017ff177210 */ /* 0x000fe40002fec4ff */
[----:B------:R-:W-:Y:S02]  /*0960*/  ISETP.NE.AND P4, PT, R28, RZ, PT ;  /* 0x000000ff1c00720c */ /* 0x000fe40003f85270 */
[----:B------:R-:W-:Y:S02]  /*0970*/  ISETP.NE.AND P3, PT, R29, RZ, PT ;  /* 0x000000ff1d00720c */ /* 0x000fe40003f65270 */
[----:B------:R-:W-:Y:S02]  /*0980*/  IADD3.X R23, PT, PT, RZ, R23, RZ, P1, P2 ;  /* 0x00000017ff177210 */ /* 0x000fe40000fe44ff */
[----:B------:R-:W-:-:S02]  /*0990*/  ISETP.GE.AND P1, PT, R0, -0xc, PT ;  /* 0xfffffff40000780c */ /* 0x000fc40003f26270 */
[----:B------:R-:W-:Y:S02]  /*09a0*/  SEL R7, RZ, 0x1, !P4 ;  /* 0x00000001ff077807 */ /* 0x000fe40006000000 */
[----:B------:R-:W-:Y:S02]  /*09b0*/  SEL R6, RZ, 0x1, !P3 ;  /* 0x00000001ff067807 */ /* 0x000fe40005800000 */
[----:B------:R-:W-:Y:S02]  /*09c0*/  ISETP.NE.AND P3, PT, R16, RZ, PT ;  /* 0x000000ff1000720c */ /* 0x000fe40003f65270 */
[----:B------:R-:W-:Y:S02]  /*09d0*/  ISETP.NE.AND P4, PT, R20, RZ, PT ;  /* 0x000000ff1400720c */ /* 0x000fe40003f85270 */
[----:B------:R-:W-:Y:S02]  /*09e0*/  IADD3 R6, P6, P5, R6, R8, R7 ;  /* 0x0000000806067210 */ /* 0x000fe40007dde007 */
[----:B------:R-:W-:-:S02]  /*09f0*/  SEL R7, RZ, 0x1, !P3 ;  /* 0x00000001ff077807 */ /* 0x000fc40005800000 */
[----:B------:R-:W-:Y:S02]  /*0a00*/  SEL R8, RZ, 0x1, !P4 ;  /* 0x00000001ff087807 */ /* 0x000fe40006000000 */
[----:B------:R-:W-:Y:S02]  /*0a10*/  IADD3.X R23, PT, PT, RZ, R23, RZ, P6, P5 ;  /* 0x00000017ff177210 */ /* 0x000fe400037ea4ff */
[----:B------:R-:W-:-:S04]  /*0a20*/  IADD3 R8, P2, P3, R8, R6, R7 ;  /* 0x0000000608087210 */ /* 0x000fc80007b5e007 */
[----:B------:R-:W-:Y:S01]  /*0a30*/  IADD3.X R23, PT, PT, RZ, R23, RZ, P2, P3 ;  /* 0x00000017ff177210 */ /* 0x000fe200017e64ff */
[----:B------:R-:W-:Y:S08]  /*0a40*/  @!P1 BRA `(.L_x_8) ;  /* 0xfffffff800649947 */ /* 0x000ff0000383ffff */
.L_x_7:
[----:B------:R-:W-:Y:S05]  /*0a50*/  BSYNC.RECONVERGENT B3 ;  /* 0x0000000000037941 */ /* 0x000fea0003800200 */
.L_x_6:
[----:B------:R-:W-:Y:S01]  /*0a60*/  IMAD.MOV R6, RZ, RZ, -R0 ;  /* 0x000000ffff067224 */ /* 0x000fe200078e0a00 */
[----:B------:R-:W-:Y:S04]  /*0a70*/  BSSY.RECONVERGENT B3, `(.L_x_9) ;  /* 0x0000038000037945 */ /* 0x000fe80003800200 */
[----:B------:R-:W-:-:S13]  /*0a80*/  ISETP.GT.AND P1, PT, R6, 0x4, PT ;  /* 0x000000040600780c */ /* 0x000fda0003f24270 */
[----:B------:R-:W-:Y:S05]  /*0a90*/  @!P1 BRA `(.L_x_10) ;  /* 0x0000000000d49947 */ /* 0x000fea0003800000 */
[----:B------:R-:W0:Y:S02]  /*0aa0*/  LDCU.64 UR6, c[0x0][0x380] ;  /* 0x00007000ff0677ac */ /* 0x000e240008000a00 */
[----:B0-----:R-:W-:-:S04]  /*0ab0*/  IADD3 R18, P0, PT, R4, UR6, RZ ;  /* 0x0000000604127c10 */ /* 0x001fc8000ff1e0ff */
[----:B------:R-:W-:Y:S01]  /*0ac0*/  LEA.HI.X.SX32 R19, R4, UR7, 0x1, P0 ;  /* 0x0000000704137c11 */ /* 0x000fe200080f0eff */
[C---:B------:R-:W-:Y:S01]  /*0ad0*/  IMAD R4, R3.reuse, 0x4, R4 ;  /* 0x0000000403047824 */ /* 0x040fe200078e0204 */
[----:B------:R-:W-:-:S03]  /*0ae0*/  IADD3 R20, P0, PT, R3, R18, RZ ;  /* 0x0000001203147210 */ /* 0x000fc60007f1e0ff */
[----:B------:R0:W2:Y:S02]  /*0af0*/  LDG.E.U8 R9, desc[UR4][R18.64] ;  /* 0x0000000412097981 */ /* 0x0000a4000c1e1100 */
[----:B------:R-:W-:Y:S01]  /*0b00*/  IMAD.X R21, R2, 0x1, R19, P0 ;  /* 0x0000000102157824 */ /* 0x000fe200000e0613 */
[C---:B------:R-:W-:Y:S02]  /*0b10*/  IADD3 R12, P0, PT, R3.reuse, R20, RZ ;  /* 0x00000014030c7210 */ /* 0x040fe40007f1e0ff */
[----:B------:R-:W-:Y:S02]  /*0b20*/  IADD3 R6, P1, PT, R4, UR6, RZ ;  /* 0x0000000604067c10 */ /* 0x000fe4000ff3e0ff */
[----:B------:R-:W3:Y:S01]  /*0b30*/  LDG.E.U8 R20, desc[UR4][R20.64] ;  /* 0x0000000414147981 */ /* 0x000ee2000c1e1100 */
[----:B------:R-:W-:Y:S01]  /*0b40*/  IMAD.X R13, R2, 0x1, R21, P0 ;  /* 0x00000001020d7824 */ /* 0x000fe200000e0615 */
[----:B------:R-:W-:Y:S02]  /*0b50*/  IADD3 R10, P0, PT, R3, R12, RZ ;  /* 0x0000000c030a7210 */ /* 0x000fe40007f1e0ff */
[----:B------:R-:W-:-:S02]  /*0b60*/  LEA.HI.X.SX32 R7, R4, UR7, 0x1, P1 ;  /* 0x0000000704077c11 */ /* 0x000fc400088f0eff */
[C---:B------:R-:W-:Y:S01]  /*0b70*/  IADD3 R14, P1, PT, R3.reuse, R6, RZ ;  /* 0x00000006030e7210 */ /* 0x040fe20007f3e0ff */
[C---:B------:R-:W-:Y:S01]  /*0b80*/  IMAD.X R11, R2.reuse, 0x1, R13, P0 ;  /* 0x00000001020b7824 */ /* 0x040fe200000e060d */
[----:B------:R1:W4:Y:S02]  /*0b90*/  LDG.E.U8 R12, desc[UR4][R12.64] ;  /* 0x000000040c0c7981 */ /* 0x000324000c1e1100 */
[C---:B------:R-:W-:Y:S01]  /*0ba0*/  IADD3 R16, P0, PT, R3.reuse, R14, RZ ;  /* 0x0000000e03107210 */ /* 0x040fe20007f1e0ff */
[C---:B------:R-:W-:Y:S01]  /*0bb0*/  IMAD.X R15, R2.reuse, 0x1, R7, P1 ;  /* 0x00000001020f7824 */ /* 0x040fe200008e0607 */
[----:B------:R-:W5:Y:S03]  /*0bc0*/  LDG.E.U8 R10, desc[UR4][R10.64] ;  /* 0x000000040a0a7981 */ /* 0x000f66000c1e1100 */
[C---:B------:R-:W-:Y:S01]  /*0bd0*/  IMAD.X R17, R2.reuse, 0x1, R15, P0 ;  /* 0x0000000102117824 */ /* 0x040fe200000e060f */
[----:B0-----:R-:W-:Y:S01]  /*0be0*/  IADD3 R18, P0, PT, R3, R16, RZ ;  /* 0x0000001003127210 */ /* 0x001fe20007f1e0ff */
[----:B------:R0:W5:Y:S04]  /*0bf0*/  LDG.E.U8 R6, desc[UR4][R6.64] ;  /* 0x0000000406067981 */ /* 0x000168000c1e1100 */
[----:B------:R-:W5:Y:S01]  /*0c00*/  LDG.E.U8 R14, desc[UR4][R14.64] ;  /* 0x000000040e0e7981 */ /* 0x000f62000c1e1100 */
[----:B------:R-:W-:-:S03]  /*0c10*/  IMAD.X R19, R2, 0x1, R17, P0 ;  /* 0x0000000102137824 */ /* 0x000fc600000e0611 */
[----:B------:R-:W5:Y:S04]  /*0c20*/  LDG.E.U8 R16, desc[UR4][R16.64] ;  /* 0x0000000410107981 */ /* 0x000f68000c1e1100 */
[----:B------:R-:W5:Y:S01]  /*0c30*/  LDG.E.U8 R18, desc[UR4][R18.64] ;  /* 0x0000000412127981 */ /* 0x000f62000c1e1100 */
[----:B------:R-:W-:Y:S02]  /*0c40*/  VIADD R0, R0, 0x8 ;  /* 0x0000000800007836 */ /* 0x000fe40000000000 */
[----:B------:R-:W-:Y:S01]  /*0c50*/  IMAD R4, R3, 0x4, R4 ;  /* 0x0000000403047824 */ /* 0x000fe200078e0204 */
[----:B--2---:R-:W-:Y:S02]  /*0c60*/  ISETP.NE.AND P0, PT, R9, RZ, PT ;  /* 0x000000ff0900720c */ /* 0x004fe40003f05270 */
[----:B---3--:R-:W-:-:S02]  /*0c70*/  ISETP.NE.AND P1, PT, R20, RZ, PT ;  /* 0x000000ff1400720c */ /* 0x008fc40003f25270 */
[----:B-1----:R-:W-:Y:S02]  /*0c80*/  SEL R13, RZ, 0x1, !P0 ;  /* 0x00000001ff0d7807 */ /* 0x002fe40004000000 */
[----:B------:R-:W-:Y:S02]  /*0c90*/  SEL R9, RZ, 0x1, !P1 ;  /* 0x00000001ff097807 */ /* 0x000fe40004800000 */
[----:B----4-:R-:W-:Y:S02]  /*0ca0*/  ISETP.NE.AND P0, PT, R12, RZ, PT ;  /* 0x000000ff0c00720c */ /* 0x010fe40003f05270 */
[----:B-----5:R-:W-:Y:S02]  /*0cb0*/  ISETP.NE.AND P1, PT, R10, RZ, PT ;  /* 0x000000ff0a00720c */ /* 0x020fe40003f25270 */
[----:B------:R-:W-:Y:S02]  /*0cc0*/  IADD3 R9, P4, P5, R9, R8, R13 ;  /* 0x0000000809097210 */ /* 0x000fe40007d9e00d */
[----:B0-----:R-:W-:-:S02]  /*0cd0*/  SEL R7, RZ, 0x1, !P0 ;  /* 0x00000001ff077807 */ /* 0x001fc40004000000 */
[----:B------:R-:W-:Y:S02]  /*0ce0*/  SEL R8, RZ, 0x1, !P1 ;  /* 0x00000001ff087807 */ /* 0x000fe40004800000 */
[----:B------:R-:W-:Y:S02]  /*0cf0*/  ISETP.NE.AND P0, PT, R6, RZ, PT ;  /* 0x000000ff0600720c */ /* 0x000fe40003f05270 */
[----:B------:R-:W-:Y:S02]  /*0d00*/  ISETP.NE.AND P3, PT, R14, RZ, PT ;  /* 0x000000ff0e00720c */ /* 0x000fe40003f65270 */
[----:B------:R-:W-:Y:S02]  /*0d10*/  IADD3 R8, P1, P2, R8, R9, R7 ;  /* 0x0000000908087210 */ /* 0x000fe40007a3e007 */
[----:B------:R-:W-:Y:S02]  /*0d20*/  SEL R7, RZ, 0x1, !P0 ;  /* 0x00000001ff077807 */ /* 0x000fe40004000000 */
[----:B------:R-:W-:-:S02]  /*0d30*/  SEL R6, RZ, 0x1, !P3 ;  /* 0x00000001ff067807 */ /* 0x000fc40005800000 */
[----:B------:R-:W-:Y:S02]  /*0d40*/  ISETP.NE.AND P0, PT, R16, RZ, PT ;  /* 0x000000ff1000720c */ /* 0x000fe40003f05270 */
[----:B------:R-:W-:Y:S02]  /*0d50*/  ISETP.NE.AND P3, PT, R18, RZ, PT ;  /* 0x000000ff1200720c */ /* 0x000fe40003f65270 */
[----:B------:R-:W-:Y:S02]  /*0d60*/  IADD3.X R23, PT, PT, RZ, R23, RZ, P4, P5 ;  /* 0x00000017ff177210 */ /* 0x000fe400027ea4ff */
[----:B------:R-:W-:Y:S02]  /*0d70*/  IADD3 R6, P4, P5, R6, R8, R7 ;  /* 0x0000000806067210 */ /* 0x000fe40007d9e007 */
[----:B------:R-:W-:Y:S02]  /*0d80*/  SEL R7, RZ, 0x1, !P0 ;  /* 0x00000001ff077807 */ /* 0x000fe40004000000 */
[----:B------:R-:W-:-:S02]  /*0d90*/  SEL R8, RZ, 0x1, !P3 ;  /* 0x00000001ff087807 */ /* 0x000fc40005800000 */
[----:B------:R-:W-:Y:S02]  /*0da0*/  IADD3.X R23, PT, PT, RZ, R23, RZ, P1, P2 ;  /* 0x00000017ff177210 */ /* 0x000fe40000fe44ff */
[----:B------:R-:W-:Y:S02]  /*0db0*/  IADD3 R8, P1, P2, R8, R6, R7 ;  /* 0x0000000608087210 */ /* 0x000fe40007a3e007 */
[----:B------:R-:W-:Y:S02]  /*0dc0*/  IADD3.X R23, PT, PT, RZ, R23, RZ, P4, P5 ;  /* 0x00000017ff177210 */ /* 0x000fe400027ea4ff */
[----:B------:R-:W-:Y:S02]  /*0dd0*/  PLOP3.LUT P0, PT, PT, PT, PT, 0x8, 0x80 ;  /* 0x000000000080781c */ /* 0x000fe40003f0e170 */
[----:B------:R-:W-:-:S11]  /*0de0*/  IADD3.X R23, PT, PT, RZ, R23, RZ, P1, P2 ;  /* 0x00000017ff177210 */ /* 0x000fd60000fe44ff */
.L_x_10:
[----:B------:R-:W-:Y:S05]  /*0df0*/  BSYNC.RECONVERGENT B3 ;  /* 0x0000000000037941 */ /* 0x000fea0003800200 */
.L_x_9:
[----:B------:R-:W-:-:S13]  /*0e00*/  ISETP.NE.OR P0, PT, R0, RZ, P0 ;  /* 0x000000ff0000720c */ /* 0x000fda0000705670 */
[----:B------:R-:W-:Y:S05]  /*0e10*/  @!P0 BREAK.RELIABLE B0 ;  /* 0x0000000000008942 */ /* 0x000fea0003800100 */
[----:B------:R-:W-:Y:S05]  /*0e20*/  @!P0 BRA `(.L_x_3) ;  /* 0x0000000000748947 */ /* 0x000fea0003800000 */
.L_x_5:
[----:B------:R-:W-:Y:S05]  /*0e30*/  BSYNC.RELIABLE B0 ;  /* 0x0000000000007941 */ /* 0x000fea0003800100 */
.L_x_4:
[----:B------:R-:W-:-:S04]  /*0e40*/  IADD3 R6, P0, PT, R4, UR12, RZ ;  /* 0x0000000c04067c10 */ /* 0x000fc8000ff1e0ff */
[----:B------:R-:W-:Y:S02]  /*0e50*/  LEA.HI.X.SX32 R7, R4, UR13, 0x1, P0 ;  /* 0x0000000d04077c11 */ /* 0x000fe400080f0eff */
[----:B------:R-:W-:-:S03]  /*0e60*/  IADD3 R10, P0, PT, R3, R6, RZ ;  /* 0x00000006030a7210 */ /* 0x000fc60007f1e0ff */
[----:B------:R-:W2:Y:S02]  /*0e70*/  LDG.E.U8 R6, desc[UR4][R6.64] ;  /* 0x0000000406067981 */ /* 0x000ea4000c1e1100 */
[----:B------:R-:W-:Y:S01]  /*0e80*/  IMAD.X R11, R2, 0x1, R7, P0 ;  /* 0x00000001020b7824 */ /* 0x000fe200000e0607 */
[----:B------:R-:W-:-:S04]  /*0e90*/  IADD3 R12, P0, PT, R3, R10, RZ ;  /* 0x0000000a030c7210 */ /* 0x000fc80007f1e0ff */
[----:B------:R-:W3:Y:S01]  /*0ea0*/  LDG.E.U8 R10, desc[UR4][R10.64] ;  /* 0x000000040a0a7981 */ /* 0x000ee2000c1e1100 */
[----:B------:R-:W-:Y:S01]  /*0eb0*/  IMAD.X R13, R2, 0x1, R11, P0 ;  /* 0x00000001020d7824 */ /* 0x000fe200000e060b */
[----:B------:R-:W-:-:S04]  /*0ec0*/  IADD3 R14, P0, PT, R3, R12, RZ ;  /* 0x0000000c030e7210 */ /* 0x000fc80007f1e0ff */
[----:B------:R-:W4:Y:S01]  /*0ed0*/  LDG.E.U8 R12, desc[UR4][R12.64] ;  /* 0x000000040c0c7981 */ /* 0x000f22000c1e1100 */
[----:B------:R-:W-:-:S05]  /*0ee0*/  IMAD.X R15, R2, 0x1, R13, P0 ;  /* 0x00000001020f7824 */ /* 0x000fca00000e060d */
[----:B------:R-:W5:Y:S01]  /*0ef0*/  LDG.E.U8 R14, desc[UR4][R14.64] ;  /* 0x000000040e0e7981 */ /* 0x000f62000c1e1100 */
[----:B------:R-:W-:Y:S02]  /*0f00*/  VIADD R0, R0, 0x4 ;  /* 0x0000000400007836 */ /* 0x000fe40000000000 */
[----:B------:R-:W-:Y:S01]  /*0f10*/  IMAD R4, R3, 0x4, R4 ;  /* 0x0000000403047824 */ /* 0x000fe200078e0204 */
[----:B--2---:R-:W-:-:S04]  /*0f20*/  ISETP.NE.AND P0, PT, R6, RZ, PT ;  /* 0x000000ff0600720c */ /* 0x004fc80003f05270 */
[----:B------:R-:W-:Y:S02]  /*0f30*/  SEL R16, RZ, 0x1, !P0 ;  /* 0x00000001ff107807 */ /* 0x000fe40004000000 */
[----:B---3--:R-:W-:Y:S02]  /*0f40*/  ISETP.NE.AND P1, PT, R10, RZ, PT ;  /* 0x000000ff0a00720c */ /* 0x008fe40003f25270 */
[----:B----4-:R-:W-:-:S04]  /*0f50*/  ISETP.NE.AND P0, PT, R12, RZ, PT ;  /* 0x000000ff0c00720c */ /* 0x010fc80003f05270 */
[----:B------:R-:W-:Y:S02]  /*0f60*/  SEL R7, RZ, 0x1, !P0 ;  /* 0x00000001ff077807 */ /* 0x000fe40004000000 */
[----:B------:R-:W-:Y:S02]  /*0f70*/  ISETP.NE.AND P0, PT, R0, RZ, PT ;  /* 0x000000ff0000720c */ /* 0x000fe40003f05270 */
[----:B------:R-:W-:Y:S02]  /*0f80*/  SEL R9, RZ, 0x1, !P1 ;  /* 0x00000001ff097807 */ /* 0x000fe40004800000 */
[----:B-----5:R-:W-:Y:S02]  /*0f90*/  ISETP.NE.AND P1, PT, R14, RZ, PT ;  /* 0x000000ff0e00720c */ /* 0x020fe40003f25270 */
[----:B------:R-:W-:Y:S02]  /*0fa0*/  IADD3 R6, P2, P3, R9, R8, R16 ;  /* 0x0000000809067210 */ /* 0x000fe40007b5e010 */
[----:B------:R-:W-:-:S02]  /*0fb0*/  SEL R8, RZ, 0x1, !P1 ;  /* 0x00000001ff087807 */ /* 0x000fc40004800000 */
[----:B------:R-:W-:Y:S02]  /*0fc0*/  IADD3.X R23, PT, PT, RZ, R23, RZ, P2, P3 ;  /* 0x00000017ff177210 */ /* 0x000fe400017e64ff */
[----:B------:R-:W-:-:S04]  /*0fd0*/  IADD3 R8, P1, P4, R8, R6, R7 ;  /* 0x0000000608087210 */ /* 0x000fc80007c3e007 */
[----:B------:R-:W-:Y:S01]  /*0fe0*/  IADD3.X R23, PT, PT, RZ, R23, RZ, P1, P4 ;  /* 0x00000017ff177210 */ /* 0x000fe20000fe84ff */
[----:B------:R-:W-:Y:S08]  /*0ff0*/  @P0 BRA `(.L_x_4) ;  /* 0xfffffffc00900947 */ /* 0x000ff0000383ffff */
.L_x_3:
[----:B------:R-:W-:Y:S05]  /*1000*/  BSYNC.RECONVERGENT B1 ;  /* 0x0000000000017941 */ /* 0x000fea0003800200 */
.L_x_2:
[----:B------:R-:W-:-:S13]  /*1010*/  ISETP.NE.AND P0, PT, R5, RZ, PT ;  /* 0x000000ff0500720c */ /* 0x000fda0003f05270 */
[----:B------:R-:W-:Y:S05]  /*1020*/  @!P0 BRA `(.L_x_1) ;  /* 0x0000000000308947 */ /* 0x000fea0003800000 */
[----:B------:R-:W-:-:S07]  /*1030*/  IMAD.MOV R5, RZ, RZ, -R5 ;  /* 0x000000ffff057224 */ /* 0x000fce00078e0a05 */
.L_x_11:
[----:B------:R-:W-:-:S04]  /*1040*/  IADD3 R6, P0, PT, R4, UR14, RZ ;  /* 0x0000000e04067c10 */ /* 0x000fc8000ff1e0ff */
[----:B------:R-:W-:-:S05]  /*1050*/  LEA.HI.X.SX32 R7, R4, UR15, 0x1, P0 ;  /* 0x0000000f04077c11 */ /* 0x000fca00080f0eff */
[----:B------:R-:W2:Y:S01]  /*1060*/  LDG.E.U8 R6, desc[UR4][R6.64] ;  /* 0x0000000406067981 */ /* 0x000ea2000c1e1100 */
[----:B------:R-:W-:Y:S02]  /*1070*/  VIADD R5, R5, 0x1 ;  /* 0x0000000105057836 */ /* 0x000fe40000000000 */
[----:B------:R-:W-:Y:S01]  /*1080*/  IMAD.IADD R4, R3, 0x1, R4 ;  /* 0x0000000103047824 */ /* 0x000fe200078e0204 */
[----:B--2---:R-:W-:-:S04]  /*1090*/  ISETP.NE.AND P0, PT, R6, RZ, PT ;  /* 0x000000ff0600720c */ /* 0x004fc80003f05270 */
[----:B------:R-:W-:Y:S02]  /*10a0*/  SEL R9, RZ, 0x1, !P0 ;  /* 0x00000001ff097807 */ /* 0x000fe40004000000 */
[----:B------:R-:W-:Y:S02]  /*10b0*/  ISETP.NE.AND P0, PT, R5, RZ, PT ;  /* 0x000000ff0500720c */ /* 0x000fe40003f05270 */
[----:B------:R-:W-:-:S05]  /*10c0*/  IADD3 R8, P1, PT, R8, R9, RZ ;  /* 0x0000000908087210 */ /* 0x000fca0007f3e0ff */
[----:B------:R-:W-:-:S06]  /*10d0*/  IMAD.X R23, RZ, RZ, R23, P1 ;  /* 0x000000ffff177224 */ /* 0x000fcc00008e0617 */
[----:B------:R-:W-:Y:S05]  /*10e0*/  @P0 BRA `(.L_x_11) ;  /* 0xfffffffc00d40947 */ /* 0x000fea000383ffff */
.L_x_1:
[----:B------:R-:W-:Y:S05]  /*10f0*/  BSYNC.RECONVERGENT B2 ;  /* 0x0000000000027941 */ /* 0x000fea0003800200 */
.L_x_0:
[----:B------:R-:W-:Y:S05]  /*1100*/  WARPSYNC.ALL ;  /* 0x0000000000007948 */ /* 0x000fea0003800000 */
[----:B------:R-:W0:Y:S01]  /*1110*/  LDC.64 R2, c[0x0][0x390] ;  /* 0x0000e400ff027b82 */ /* 0x000e220000000a00 */
[----:B------:R-:W-:-:S05]  /*1120*/  IMAD.MOV.U32 R9, RZ, RZ, R23 ;  /* 0x000000ffff097224 */ /* 0x000fca00078e0017 */
[----:B0-----:R-:W-:Y:S01]  /*1130*/  REDG.E.ADD.64.STRONG.GPU desc[UR4][R2.64], R8 ;  /* 0x000000080200798e */ /* 0x001fe2000c12e504 */
[----:B------:R-:W-:Y:S05]  /*1140*/  EXIT ;  /* 0x000000000000794d */ /* 0x000fea0003800000 */
.L_x_12:
[----:B------:R-:W-:-:S00]  /*1150*/  BRA `(.L_x_12) ;  /* 0xfffffffc00fc7947 */ /* 0x000fc0000383ffff */
[----:B------:R-:W-:-:S00]  /*1160*/  NOP ;  /* 0x0000000000007918 */ /* 0x000fc00000000000 */
        /* <DEDUP_REMOVED lines=9> */
.L_x_55:


//--------------------- .text.monte_carlo_pot_kernel --------------------------
	.section	.text.monte_carlo_pot_kernel,"ax",@progbits
	.align	128
        .global         monte_carlo_pot_kernel
        .type           monte_carlo_pot_kernel,@function
        .size           monte_carlo_pot_kernel,(.L_x_54 - monte_carlo_pot_kernel)
        .other          monte_carlo_pot_kernel,@"STO_CUDA_ENTRY STV_DEFAULT"
monte_carlo_pot_kernel:
.text.monte_carlo_pot_kernel:
[----:B------:R-:W-:Y:S01]  /*0000*/  LDC R1, c[0x0][0x37c] ;  /* 0x0000df00ff017b82 */ /* 0x000fe20000000800 */
[----:B------:R-:W0:Y:S07]  /*0010*/  S2R R3, SR_TID.X ;  /* 0x0000000000037919 */ /* 0x000e2e0000002100 */
[----:B------:R-:W0:Y:S01]  /*0020*/  S2UR UR4, SR_CTAID.X ;  /* 0x00000000000479c3 */ /* 0x000e220000002500 */
[----:B------:R-:W1:Y:S07]  /*0030*/  LDCU UR5, c[0x0][0x3a4] ;  /* 0x00007480ff0577ac */ /* 0x000e6e0008000800 */
[----:B------:R-:W0:Y:S02]  /*0040*/  LDC R14, c[0x0][0x360] ;  /* 0x0000d800ff0e7b82 */ /* 0x000e240000000800 */
[----:B0-----:R-:W-:-:S05]  /*0050*/  IMAD R14, R14, UR4, R3 ;  /* 0x000000040e0e7c24 */ /* 0x001fca000f8e0203 */
[----:B-1----:R-:W-:-:S13]  /*0060*/  ISETP.GE.AND P0, PT, R14, UR5, PT ;  /* 0x000000050e007c0c */ /* 0x002fda000bf06270 */
[----:B------:R-:W-:Y:S05]  /*0070*/  @P0 EXIT ;  /* 0x000000000000094d */ /* 0x000fea0003800000 */
[----:B------:R-:W0:Y:S01]  /*0080*/  LDCU UR5, c[0x0][0x398] ;  /* 0x00007300ff0577ac */ /* 0x000e220008000800 */
[----:B------:R-:W1:Y:S01]  /*0090*/  LDCU UR6, c[0x0][0x388] ;  /* 0x00007100ff0677ac */ /* 0x000e620008000800 */
[----:B0-----:R-:W-:Y:S02]  /*00a0*/  UIADD3 UR4, UPT, UPT, UR5, -0xd000000, URZ ;  /* 0xf300000005047890 */ /* 0x001fe4000fffe0ff */
[----:B------:R-:W0:Y:S02]  /*00b0*/  MUFU.RSQ R0, UR5 ;  /* 0x0000000500007d08 */ /* 0x000e240008001400 */
[----:B------:R-:W-:Y:S01]  /*00c0*/  UISETP.GT.U32.AND UP0, UPT, UR4, 0x727fffff, UPT ;  /* 0x727fffff0400788c */ /* 0x000fe2000bf04070 */
[----:B-1----:R-:W-:-:S08]  /*00d0*/  MOV R26, UR6 ;  /* 0x00000006001a7c02 */ /* 0x002fd00008000f00 */
[----:B------:R-:W-:Y:S05]  /*00e0*/  BRA.U !UP0, `(.L_x_13) ;  /* 0x00000001081c7547 */ /* 0x000fea000b800000 */
[----:B------:R-:W0:Y:S01]  /*00f0*/  LDCU UR4, c[0x0][0x398] ;  /* 0x00007300ff0477ac */ /* 0x000e220008000800 */
[----:B------:R-:W-:Y:S01]  /*0100*/  BSSY.RECONVERGENT B0, `(.L_x_14) ;  /* 0x0000004000007945 */ /* 0x000fe20003800200 */
[----:B------:R-:W-:Y:S01]  /*0110*/  MOV R16, 0x140 ;  /* 0x0000014000107802 */ /* 0x000fe20000000f00 */
[----:B0-----:R-:W-:-:S07]  /*0120*/  IMAD.U32 R0, RZ, RZ, UR4 ;  /* 0x00000004ff007e24 */ /* 0x001fce000f8e00ff */
[----:B------:R-:W-:Y:S05]  /*0130*/  CALL.REL.NOINC `($__internal_0_$__cuda_sm20_sqrt_rn_f32_slowpath) ;  /* 0x00000018008c7944 */ /* 0x000fea0003c00000 */
[----:B------:R-:W-:Y:S05]  /*0140*/  BSYNC.RECONVERGENT B0 ;  /* 0x0000000000007941 */ /* 0x000fea0003800200 */
.L_x_14:
[----:B------:R-:W-:Y:S05]  /*0150*/  BRA `(.L_x_15) ;  /* 0x0000000000107947 */ /* 0x000fea0003800000 */
.L_x_13:
[C---:B0-----:R-:W-:Y:S01]  /*0160*/  FMUL.FTZ R2, R0.reuse, UR5 ;  /* 0x0000000500027c20 */ /* 0x041fe20008410000 */
[----:B------:R-:W-:-:S03]  /*0170*/  FMUL.FTZ R0, R0, 0.5 ;  /* 0x3f00000000007820 */ /* 0x000fc60000410000 */
[----:B------:R-:W-:-:S04]  /*0180*/  FFMA R3, -R2, R2, UR5 ;  /* 0x0000000502037e23 */ /* 0x000fc80008000102 */
[----:B------:R-:W-:-:S07]  /*0190*/  FFMA R0, R3, R0, R2 ;  /* 0x0000000003007223 */ /* 0x000fce0000000002 */
.L_x_15:
[----:B------:R-:W0:Y:S01]  /*01a0*/  LDCU.U8 UR4, c[0x0][0x3a8] ;  /* 0x00007500ff0477ac */ /* 0x000e220008000000 */
[----:B------:R-:W1:Y:S01]  /*01b0*/  LDC.64 R12, c[0x0][0x390] ;  /* 0x0000e400ff0c7b82 */ /* 0x000e620000000a00 */
[----:B------:R-:W2:Y:S01]  /*01c0*/  LDCU UR5, c[0x0][0x398] ;  /* 0x00007300ff0577ac */ /* 0x000ea20008000800 */
[----:B------:R-:W3:Y:S01]  /*01d0*/  LDCU.64 UR6, c[0x0][0x358] ;  /* 0x00006b00ff0677ac */ /* 0x000ee20008000a00 */
[----:B0-----:R-:W-:-:S04]  /*01e0*/  UPRMT UR4, UR4, 0x8880, URZ ;  /* 0x0000888004047896 */ /* 0x001fc800080000ff */
[----:B------:R-:W-:Y:S01]  /*01f0*/  UISETP.NE.AND UP0, UPT, UR4, URZ, UPT ;  /* 0x000000ff0400728c */ /* 0x000fe2000bf05270 */
[----:B-1----:R-:W-:-:S04]  /*0200*/  FMUL R3, R13, -0.5 ;  /* 0xbf0000000d037820 */ /* 0x002fc80000400000 */
[-C--:B------:R-:W-:Y:S01]  /*0210*/  FFMA R3, R3, R13.reuse, R12 ;  /* 0x0000000d03037223 */ /* 0x080fe2000000000c */
[----:B------:R-:W-:-:S03]  /*0220*/  FMUL R13, R0, R13 ;  /* 0x0000000d000d7220 */ /* 0x000fc60000400000 */
[----:B--2---:R-:W-:Y:S01]  /*0230*/  FMUL R12, R3, UR5 ;  /* 0x00000005030c7c20 */ /* 0x004fe20008400000 */
[----:B---3--:R-:W-:Y:S06]  /*0240*/  BRA.U !UP0, `(.L_x_16) ;  /* 0x0000001108207547 */ /* 0x008fec000b800000 */
[----:B------:R-:W0:Y:S01]  /*0250*/  LDC.64 R4, c[0x0][0x388] ;  /* 0x0000e200ff047b82 */ /* 0x000e220000000a00 */
[----:B------:R-:W1:Y:S01]  /*0260*/  LDCU UR5, c[0x0][0x388] ;  /* 0x00007100ff0577ac */ /* 0x000e620008000800 */
[----:B------:R-:W-:-:S06]  /*0270*/  HFMA2 R19, -RZ, RZ, 0, 5.9604644775390625e-08 ;  /* 0x00000001ff137431 */ /* 0x000fcc00000001ff */
[----:B------:R-:W2:Y:S01]  /*0280*/  LDC.64 R6, c[0x0][0x380] ;  /* 0x0000e000ff067b82 */ /* 0x000ea20000000a00 */
[----:B-1----:R-:W-:Y:S02]  /*0290*/  IMAD.U32 R18, RZ, RZ, UR5 ;  /* 0x00000005ff127e24 */ /* 0x002fe4000f8e00ff */
[----:B0-----:R-:W-:-:S05]  /*02a0*/  FADD R4, R4, -R5 ;  /* 0x8000000504047221 */ /* 0x001fca0000000000 */
[----:B------:R-:W-:Y:S01]  /*02b0*/  FSETP.GEU.AND P0, PT, |R4|, 9.9999999747524270788e-07, PT ;  /* 0x358637bd0400780b */ /* 0x000fe20003f0e200 */
[----:B--2---:R-:W-:-:S12]  /*02c0*/  IMAD.WIDE R6, R14, 0x30, R6 ;  /* 0x000000300e067825 */ /* 0x004fd800078e0206 */
[----:B------:R-:W-:Y:S05]  /*02d0*/  @!P0 BRA `(.L_x_17) ;  /* 0x0000000400dc8947 */ /* 0x000fea0003800000 */
[----:B------:R-:W0:Y:S01]  /*02e0*/  LDCU UR4, c[0x0][0x3a0] ;  /* 0x00007400ff0477ac */ /* 0x000e220008000800 */
[----:B------:R-:W-:Y:S01]  /*02f0*/  PRMT R19, RZ, 0x7610, R19 ;  /* 0x00007610ff137816 */ /* 0x000fe20000000013 */
[----:B0-----:R-:W-:-:S09]  /*0300*/  UISETP.GE.AND UP0, UPT, UR4, 0x1, UPT ;  /* 0x000000010400788c */ /* 0x001fd2000bf06270 */
[----:B------:R-:W-:Y:S05]  /*0310*/  BRA.U !UP0, `(.L_x_17) ;  /* 0x0000000508cc7547 */ /* 0x000fea000b800000 */
[----:B------:R0:W5:Y:S01]  /*0320*/  LDG.E R0, desc[UR6][R6.64+0x18] ;  /* 0x0000180606007981 */ /* 0x000162000c1e1900 */
[----:B------:R-:W1:Y:S01]  /*0330*/  LDC.64 R2, c[0x0][0x388] ;  /* 0x0000e200ff027b82 */ /* 0x000e620000000a00 */
[----:B------:R-:W-:Y:S01]  /*0340*/  BSSY.RECONVERGENT B0, `(.L_x_18) ;  /* 0x000006f000007945 */ /* 0x000fe20003800200 */
[----:B------:R-:W-:Y:S01]  /*0350*/  MOV R5, RZ ;  /* 0x000000ff00057202 */ /* 0x000fe20000000f00 */
[----:B------:R-:W-:Y:S01]  /*0360*/  IMAD.U32 R18, RZ, RZ, UR5 ;  /* 0x00000005ff127e24 */ /* 0x000fe2000f8e00ff */
[----:B------:R-:W2:Y:S06]  /*0370*/  LDCU UR4, c[0x0][0x3a0] ;  /* 0x00007400ff0477ac */ /* 0x000eac0008000800 */
.L_x_25:
[----:B-----5:R-:W-:Y:S01]  /*0380*/  ISETP.NE.AND P0, PT, R0, 0x1, PT ;  /* 0x000000010000780c */ /* 0x020fe20003f05270 */
[----:B------:R-:W-:-:S12]  /*0390*/  BSSY.RECONVERGENT B1, `(.L_x_19) ;  /* 0x0000053000017945 */ /* 0x000fd80003800200 */
[----:B---3--:R-:W-:Y:S05]  /*03a0*/  @!P0 BRA `(.L_x_20) ;  /* 0x0000000400388947 */ /* 0x008fea0003800000 */
[----:B------:R-:W3:Y:S04]  /*03b0*/  LDG.E.64 R10, desc[UR6][R6.64] ;  /* 0x00000006060a7981 */ /* 0x000ee8000c1e1b00 */
[----:B------:R-:W4:Y:S04]  /*03c0*/  LDG.E.64 R16, desc[UR6][R6.64+0x10] ;  /* 0x0000100606107981 */ /* 0x000f28000c1e1b00 */
[----:B------:R-:W5:Y:S01]  /*03d0*/  LDG.E.64 R20, desc[UR6][R6.64+0x8] ;  /* 0x0000080606147981 */ /* 0x000f62000c1e1b00 */
[----:B------:R-:W-:Y:S01]  /*03e0*/  IMAD.MOV.U32 R22, RZ, RZ, 0x3e055027 ;  /* 0x3e055027ff167424 */ /* 0x000fe200078e00ff */
[----:B------:R-:W-:Y:S01]  /*03f0*/  BSSY.RECONVERGENT B2, `(.L_x_21) ;  /* 0x000003f000027945 */ /* 0x000fe20003800200 */
[----:B---3--:R-:W-:-:S04]  /*0400*/  SHF.R.U32.HI R0, RZ, 0x2, R11 ;  /* 0x00000002ff007819 */ /* 0x008fc8000001160b */
[----:B------:R-:W-:Y:S01]  /*0410*/  LOP3.LUT R0, R0, R11, RZ, 0x3c, !PT ;  /* 0x0000000b00007212 */ /* 0x000fe200078e3cff */
[----:B----4-:R3:W-:Y:S01]  /*0420*/  STG.E.64 desc[UR6][R6.64+0x8], R16 ;  /* 0x0000081006007986 */ /* 0x0107e2000c101b06 */
[----:B------:R-:W-:Y:S02]  /*0430*/  SHF.L.U32 R9, R17, 0x4, RZ ;  /* 0x0000000411097819 */ /* 0x000fe400000006ff */
[----:B-----5:R-:W-:Y:S01]  /*0440*/  SHF.R.U32.HI R15, RZ, 0x2, R20 ;  /* 0x00000002ff0f7819 */ /* 0x020fe20000011614 */
[----:B------:R-:W-:-:S03]  /*0450*/  IMAD.SHL.U32 R8, R0, 0x2, RZ ;  /* 0x0000000200087824 */ /* 0x000fc600078e00ff */
[----:B------:R-:W-:Y:S02]  /*0460*/  LOP3.LUT R15, R15, R20, RZ, 0x3c, !PT ;  /* 0x000000140f0f7212 */ /* 0x000fe400078e3cff */
[----:B------:R-:W-:Y:S01]  /*0470*/  LOP3.LUT R8, R0, R8, R9, 0x96, !PT ;  /* 0x0000000800087212 */ /* 0x000fe200078e9609 */
[----:B------:R-:W-:-:S03]  /*0480*/  HFMA2 R9, -RZ, RZ, 0.1171875, 0 ;  /* 0x2f800000ff097431 */ /* 0x000fc600000001ff */
[----:B------:R-:W-:-:S04]  /*0490*/  LOP3.LUT R8, R8, R17, RZ, 0x3c, !PT ;  /* 0x0000001108087212 */ /* 0x000fc800078e3cff */
[----:B------:R-:W-:Y:S01]  /*04a0*/  IADD3 R0, PT, PT, R10, 0x587c5, R8 ;  /* 0x000587c50a007810 */ /* 0x000fe20007ffe008 */
[----:B------:R-:W-:-:S03]  /*04b0*/  IMAD.SHL.U32 R20, R8, 0x10, RZ ;  /* 0x0000001008147824 */ /* 0x000fc600078e00ff */
[----:B------:R-:W-:-:S05]  /*04c0*/  I2FP.F32.U32 R0, R0 ;  /* 0x0000000000007245 */ /* 0x000fca0000201000 */
[----:B------:R-:W-:-:S05]  /*04d0*/  FFMA R0, R0, R9, 1.1641532182693481445e-10 ;  /* 0x2f00000000007423 */ /* 0x000fca0000000009 */
[----:B------:R-:W-:-:S04]  /*04e0*/  FSETP.GEU.AND P0, PT, R0, 1.175494350822287508e-38, PT ;  /* 0x008000000000780b */ /* 0x000fc80003f0e000 */
[----:B------:R-:W-:-:S09]  /*04f0*/  FSEL R19, RZ, -23, P0 ;  /* 0xc1b80000ff137808 */ /* 0x000fd20000000000 */
[----:B------:R-:W-:-:S04]  /*0500*/  @!P0 FMUL R0, R0, 8388608 ;  /* 0x4b00000000008820 */ /* 0x000fc80000400000 */
[C---:B------:R-:W-:Y:S01]  /*0510*/  VIADD R11, R0.reuse, 0xc0d55555 ;  /* 0xc0d55555000b7836 */ /* 0x040fe20000000000 */
[----:B------:R-:W-:-:S04]  /*0520*/  ISETP.GT.U32.AND P0, PT, R0, 0x7f7fffff, PT ;  /* 0x7f7fffff0000780c */ /* 0x000fc80003f04070 */
[----:B------:R-:W-:-:S04]  /*0530*/  LOP3.LUT R11, R11, 0xff800000, RZ, 0xc0, !PT ;  /* 0xff8000000b0b7812 */ /* 0x000fc800078ec0ff */
[----:B------:R-:W-:-:S05]  /*0540*/  IADD3 R9, PT, PT, R0, -R11, RZ ;  /* 0x8000000b00097210 */ /* 0x000fca0007ffe0ff */
[----:B------:R-:W-:-:S04]  /*0550*/  FADD R9, R9, -1 ;  /* 0xbf80000009097421 */ /* 0x000fc80000000000 */
[----:B------:R-:W-:-:S04]  /*0560*/  FFMA R22, R9, -R22, 0.14084610342979431152 ;  /* 0x3e1039f609167423 */ /* 0x000fc80000000816 */
[----:B------:R-:W-:-:S04]  /*0570*/  FFMA R22, R9, R22, -0.12148627638816833496 ;  /* 0xbdf8cdcc09167423 */ /* 0x000fc80000000016 */
[----:B------:R-:W-:-:S04]  /*0580*/  FFMA R22, R9, R22, 0.13980610668659210205 ;  /* 0x3e0f295509167423 */ /* 0x000fc80000000016 */
[----:B------:R-:W-:-:S04]  /*0590*/  FFMA R22, R9, R22, -0.16684235632419586182 ;  /* 0xbe2ad8b909167423 */ /* 0x000fc80000000016 */
[----:B------:R-:W-:-:S04]  /*05a0*/  FFMA R22, R9, R22, 0.20012299716472625732 ;  /* 0x3e4ced0b09167423 */ /* 0x000fc80000000016 */
[----:B------:R-:W-:-:S04]  /*05b0*/  FFMA R22, R9, R22, -0.24999669194221496582 ;  /* 0xbe7fff2209167423 */ /* 0x000fc80000000016 */
[----:B------:R-:W-:-:S04]  /*05c0*/  FFMA R22, R9, R22, 0.33333182334899902344 ;  /* 0x3eaaaa7809167423 */ /* 0x000fc80000000016 */
[C---:B------:R-:W-:Y:S01]  /*05d0*/  FFMA R24, R9.reuse, R22, -0.5 ;  /* 0xbf00000009187423 */ /* 0x040fe20000000016 */
[----:B------:R-:W-:Y:S02]  /*05e0*/  I2FP.F32.S32 R22, R11 ;  /* 0x0000000b00167245 */ /* 0x000fe40000201400 */
[----:B------:R-:W-:Y:S01]  /*05f0*/  MOV R11, 0x7f800000 ;  /* 0x7f800000000b7802 */ /* 0x000fe20000000f00 */
[C---:B------:R-:W-:Y:S02]  /*0600*/  FMUL R24, R9.reuse, R24 ;  /* 0x0000001809187220 */ /* 0x040fe40000400000 */
[----:B------:R-:W-:Y:S02]  /*0610*/  FFMA R19, R22, 1.1920928955078125e-07, R19 ;  /* 0x3400000016137823 */ /* 0x000fe40000000013 */
[----:B------:R-:W-:Y:S01]  /*0620*/  FFMA R24, R9, R24, R9 ;  /* 0x0000001809187223 */ /* 0x000fe20000000009 */
[----:B------:R-:W-:-:S03]  /*0630*/  SHF.L.U32 R9, R15, 0x1, RZ ;  /* 0x000000010f097819 */ /* 0x000fc600000006ff */
[----:B------:R-:W-:Y:S01]  /*0640*/  FFMA R19, R19, 0.69314718246459960938, R24 ;  /* 0x3f31721813137823 */ /* 0x000fe20000000018 */
[----:B------:R-:W-:Y:S01]  /*0650*/  @P0 FFMA R19, R0, R11, +INF ;  /* 0x7f80000000130423 */ /* 0x000fe2000000000b */
[----:B------:R-:W-:Y:S01]  /*0660*/  LOP3.LUT R9, R15, R9, R20, 0x96, !PT ;  /* 0x000000090f097212 */ /* 0x000fe200078e9614 */
[----:B------:R-:W-:Y:S01]  /*0670*/  VIADD R20, R10, 0xb0f8a ;  /* 0x000b0f8a0a147836 */ /* 0x000fe20000000000 */
[----:B------:R-:W-:Y:S01]  /*0680*/  FSETP.NEU.AND P0, PT, R0, RZ, PT ;  /* 0x000000ff0000720b */ /* 0x000fe20003f0d000 */
[----:B------:R-:W-:Y:S01]  /*0690*/  FMUL R19, R19, -2 ;  /* 0xc000000013137820 */ /* 0x000fe20000400000 */
[----:B------:R-:W-:Y:S01]  /*06a0*/  LOP3.LUT R9, R9, R8, RZ, 0x3c, !PT ;  /* 0x0000000809097212 */ /* 0x000fe200078e3cff */
[----:B------:R-:W-:Y:S01]  /*06b0*/  HFMA2 R11, -RZ, RZ, 0.1495361328125, 0.0004794597625732421875 ;  /* 0x30c90fdbff0b7431 */ /* 0x000fe200000001ff */
[----:B------:R3:W-:Y:S02]  /*06c0*/  STG.E.64 desc[UR6][R6.64], R20 ;  /* 0x0000001406007986 */ /* 0x0007e4000c101b06 */
[----:B------:R-:W-:Y:S01]  /*06d0*/  FSEL R19, R19, +INF , P0 ;  /* 0x7f80000013137808 */ /* 0x000fe20000000000 */
[----:B------:R-:W-:Y:S01]  /*06e0*/  IMAD.IADD R0, R9, 0x1, R20 ;  /* 0x0000000109007824 */ /* 0x000fe200078e0214 */
[----:B------:R3:W-:Y:S02]  /*06f0*/  STG.E.64 desc[UR6][R6.64+0x10], R8 ;  /* 0x0000100806007986 */ /* 0x0007e4000c101b06 */
[----:B------:R-:W-:Y:S01]  /*0700*/  IADD3 R10, PT, PT, R19, -0xd000000, RZ ;  /* 0xf3000000130a7810 */ /* 0x000fe20007ffe0ff */
[----:B------:R3:W4:Y:S01]  /*0710*/  MUFU.RSQ R22, R19 ;  /* 0x0000001300167308 */ /* 0x0007220000001400 */
[----:B------:R-:W-:-:S02]  /*0720*/  I2FP.F32.U32 R0, R0 ;  /* 0x0000000000007245 */ /* 0x000fc40000201000 */
[----:B------:R-:W-:-:S03]  /*0730*/  ISETP.GT.U32.AND P0, PT, R10, 0x727fffff, PT ;  /* 0x727fffff0a00780c */ /* 0x000fc60003f04070 */
[----:B------:R-:W-:-:S10]  /*0740*/  FFMA R10, R0, R11, 7.314590599882819788e-10 ;  /* 0x30490fdb000a7423 */ /* 0x000fd4000000000b */
[----:B---3--:R-:W-:Y:S05]  /*0750*/  @!P0 BRA `(.L_x_22) ;  /* 0x0000000000108947 */ /* 0x008fea0003800000 */
[----:B------:R-:W-:Y:S01]  /*0760*/  IMAD.MOV.U32 R0, RZ, RZ, R19 ;  /* 0x000000ffff007224 */ /* 0x000fe200078e0013 */
[----:B------:R-:W-:-:S07]  /*0770*/  MOV R16, 0x790 ;  /* 0x0000079000107802 */ /* 0x000fce0000000f00 */
[----:B012-4-:R-:W-:Y:S05]  /*0780*/  CALL.REL.NOINC `($__internal_0_$__cuda_sm20_sqrt_rn_f32_slowpath) ;  /* 0x0000001000f87944 */ /* 0x017fea0003c00000 */
[----:B------:R-:W-:Y:S05]  /*0790*/  BRA `(.L_x_23) ;  /* 0x0000000000107947 */ /* 0x000fea0003800000 */
.L_x_22:
[----:B----4-:R-:W-:Y:S01]  /*07a0*/  FMUL.FTZ R0, R19, R22 ;  /* 0x0000001613007220 */ /* 0x010fe20000410000 */
[----:B------:R-:W-:-:S03]  /*07b0*/  FMUL.FTZ R22, R22, 0.5 ;  /* 0x3f00000016167820 */ /* 0x000fc60000410000 */
[----:B------:R-:W-:-:S04]  /*07c0*/  FFMA R19, -R0, R0, R19 ;  /* 0x0000000000137223 */ /* 0x000fc80000000113 */
[----:B------:R-:W-:-:S07]  /*07d0*/  FFMA R0, R19, R22, R0 ;  /* 0x0000001613007223 */ /* 0x000fce0000000000 */
.L_x_23:
[----:B--2---:R-:W-:Y:S05]  /*07e0*/  BSYNC.RECONVERGENT B2 ;  /* 0x0000000000027941 */ /* 0x004fea0003800200 */
.L_x_21:
[----:B------:R-:W-:Y:S01]  /*07f0*/  FMUL.RZ R10, R10, 0.15915493667125701904 ;  /* 0x3e22f9830a0a7820 */ /* 0x000fe2000040c000 */
[----:B------:R-:W-:-:S03]  /*0800*/  MOV R15, 0x1 ;  /* 0x00000001000f7802 */ /* 0x000fc60000000f00 */
[----:B------:R-:W2:Y:S02]  /*0810*/  MUFU.COS R9, R10 ;  /* 0x0000000a00097308 */ /* 0x000ea40000000000 */
[----:B------:R4:W-:Y:S01]  /*0820*/  STG.E desc[UR6][R6.64+0x18], R15 ;  /* 0x0000180f06007986 */ /* 0x0009e2000c101906 */
[----:B--2---:R-:W-:-:S05]  /*0830*/  FMUL R11, R9, R0 ;  /* 0x00000000090b7220 */ /* 0x004fca0000400000 */
[----:B------:R-:W2:Y:S01]  /*0840*/  MUFU.SIN R9, R10 ;  /* 0x0000000a00097308 */ /* 0x000ea20000000400 */
[----:B------:R4:W-:Y:S01]  /*0850*/  STG.E desc[UR6][R6.64+0x20], R11 ;  /* 0x0000200b06007986 */ /* 0x0009e2000c101906 */
[----:B--2---:R-:W-:Y:S01]  /*0860*/  FMUL R9, R9, R0 ;  /* 0x0000000009097220 */ /* 0x004fe20000400000 */
[----:B------:R-:W-:Y:S01]  /*0870*/  IMAD.MOV.U32 R0, RZ, RZ, 0x1 ;  /* 0x00000001ff007424 */ /* 0x000fe200078e00ff */
[----:B----4-:R-:W-:Y:S06]  /*0880*/  BRA `(.L_x_24) ;  /* 0x00000000000c7947 */ /* 0x010fec0003800000 */
.L_x_20:
[----:B------:R3:W5:Y:S01]  /*0890*/  LDG.E R9, desc[UR6][R6.64+0x20] ;  /* 0x0000200606097981 */ /* 0x000762000c1e1900 */
[----:B------:R-:W-:-:S03]  /*08a0*/  HFMA2 R0, -RZ, RZ, 0, 0 ;  /* 0x00000000ff007431 */ /* 0x000fc600000001ff */
[----:B------:R3:W-:Y:S04]  /*08b0*/  STG.E desc[UR6][R6.64+0x18], RZ ;  /* 0x000018ff06007986 */ /* 0x0007e8000c101906 */
.L_x_24:
[----:B--2---:R-:W-:Y:S05]  /*08c0*/  BSYNC.RECONVERGENT B1 ;  /* 0x0000000000017941 */ /* 0x004fea0003800200 */
.L_x_19:
[----:B------:R-:W-:Y:S02]  /*08d0*/  IMAD.MOV.U32 R8, RZ, RZ, 0x3bbb989d ;  /* 0x3bbb989dff087424 */ /* 0x000fe400078e00ff */
[----:B-----5:R-:W-:Y:S01]  /*08e0*/  FFMA R9, R13, R9, R12 ;  /* 0x000000090d097223 */ /* 0x020fe2000000000c */
[----:B------:R-:W-:Y:S02]  /*08f0*/  MOV R11, 0x437c0000 ;  /* 0x437c0000000b7802 */ /* 0x000fe40000000f00 */
[----:B-1----:R-:W-:Y:S01]  /*0900*/  FSETP.GEU.AND P1, PT, R2, R3, PT ;  /* 0x000000030200720b */ /* 0x002fe20003f2e000 */
[----:B------:R-:W-:Y:S01]  /*0910*/  FFMA.SAT R8, R9, R8, 0.5 ;  /* 0x3f00000009087423 */ /* 0x000fe20000002008 */
[----:B------:R-:W-:-:S03]  /*0920*/  IADD3 R5, PT, PT, R5, 0x1, RZ ;  /* 0x0000000105057810 */ /* 0x000fc60007ffe0ff */
[----:B------:R-:W-:-:S04]  /*0930*/  FFMA.RM R8, R8, R11, 12582913 ;  /* 0x4b40000108087423 */ /* 0x000fc8000000400b */
[C---:B------:R-:W-:Y:S01]  /*0940*/  FADD R10, R8.reuse, -12583039 ;  /* 0xcb40007f080a7421 */ /* 0x040fe20000000000 */
[----:B------:R-:W-:-:S03]  /*0950*/  IMAD.SHL.U32 R8, R8, 0x800000, RZ ;  /* 0x0080000008087824 */ /* 0x000fc600078e00ff */
[----:B------:R-:W-:-:S04]  /*0960*/  FFMA R10, R9, 1.4426950216293334961, -R10 ;  /* 0x3fb8aa3b090a7823 */ /* 0x000fc8000000080a */
[----:B------:R-:W-:-:S04]  /*0970*/  FFMA R10, R9, 1.925963033500011079e-08, R10 ;  /* 0x32a57060090a7823 */ /* 0x000fc8000000000a */
[----:B------:R-:W1:Y:S02]  /*0980*/  MUFU.EX2 R9, R10 ;  /* 0x0000000a00097308 */ /* 0x000e640000000800 */
[----:B-1----:R-:W-:-:S04]  /*0990*/  FMUL R9, R8, R9 ;  /* 0x0000000908097220 */ /* 0x002fc80000400000 */
[----:B------:R-:W-:-:S05]  /*09a0*/  FMUL R18, R9, R18 ;  /* 0x0000001209127220 */ /* 0x000fca0000400000 */
[CC--:B------:R-:W-:Y:S02]  /*09b0*/  FSETP.GTU.AND P2, PT, R18.reuse, R3.reuse, PT ;  /* 0x000000031200720b */ /* 0x0c0fe40003f4c000 */
[----:B------:R-:W-:Y:S02]  /*09c0*/  FSETP.GE.AND P0, PT, R18, R3, PT ;  /* 0x000000031200720b */ /* 0x000fe40003f06000 */
[----:B------:R-:W-:Y:S02]  /*09d0*/  SEL R8, RZ, 0xffffffff, P2 ;  /* 0xffffffffff087807 */ /* 0x000fe40001000000 */
[----:B------:R-:W-:Y:S02]  /*09e0*/  @!P1 SEL R8, RZ, 0xffffffff, !P0 ;  /* 0xffffffffff089807 */ /* 0x000fe40004000000 */
[----:B------:R-:W-:Y:S02]  /*09f0*/  ISETP.LT.AND P1, PT, R5, UR4, PT ;  /* 0x0000000405007c0c */ /* 0x000fe4000bf21270 */
[----:B------:R-:W-:-:S04]  /*0a00*/  LOP3.LUT R8, R8, 0x1, RZ, 0xc0, !PT ;  /* 0x0000000108087812 */ /* 0x000fc800078ec0ff */
[----:B------:R-:W-:-:S13]  /*0a10*/  ISETP.NE.U32.AND P0, PT, R8, 0x1, PT ;  /* 0x000000010800780c */ /* 0x000fda0003f05070 */
[----:B------:R-:W-:Y:S05]  /*0a20*/  @P0 BRA P1, `(.L_x_25) ;  /* 0xfffffff800540947 */ /* 0x000fea000083ffff */
[----:B------:R-:W-:Y:S05]  /*0a30*/  BSYNC.RECONVERGENT B0 ;  /* 0x0000000000007941 */ /* 0x000fea0003800200 */
.L_x_18:
[----:B------:R-:W-:-:S07]  /*0a40*/  SEL R19, RZ, 0x1, P0 ;  /* 0x00000001ff137807 */ /* 0x000fce0000000000 */
.L_x_17:
[----:B------:R-:W-:Y:S01]  /*0a50*/  FSETP.GEU.AND P0, PT, |R4|, 9.9999999747524270788e-07, PT ;  /* 0x358637bd0400780b */ /* 0x000fe20003f0e200 */
[----:B------:R-:W-:-:S12]  /*0a60*/  IMAD.MOV.U32 R0, RZ, RZ, 0x1 ;  /* 0x00000001ff007424 */ /* 0x000fd800078e00ff */
[----:B------:R-:W-:Y:S05]  /*0a70*/  @!P0 BRA `(.L_x_26) ;  /* 0x0000000400dc8947 */ /* 0x000fea0003800000 */
[----:B------:R-:W1:Y:S01]  /*0a80*/  LDCU UR4, c[0x0][0x3a0] ;  /* 0x00007400ff0477ac */ /* 0x000e620008000800 */
[----:B------:R-:W-:Y:S01]  /*0a90*/  PRMT R0, RZ, 0x7610, R0 ;  /* 0x00007610ff007816 */ /* 0x000fe20000000000 */
[----:B-1----:R-:W-:-:S09]  /*0aa0*/  UISETP.GE.AND UP0, UPT, UR4, 0x1, UPT ;  /* 0x000000010400788c */ /* 0x002fd2000bf06270 */
[----:B------:R-:W-:Y:S05]  /*0ab0*/  BRA.U !UP0, `(.L_x_26) ;  /* 0x0000000508cc7547 */ /* 0x000fea000b800000 */
[----:B------:R1:W5:Y:S01]  /*0ac0*/  LDG.E R0, desc[UR6][R6.64+0x18] ;  /* 0x0000180606007981 */ /* 0x000362000c1e1900 */
[----:B------:R-:W2:Y:S03]  /*0ad0*/  LDC.64 R10, c[0x0][0x388] ;  /* 0x0000e200ff0a7b82 */ /* 0x000ea60000000a00 */
[----:B------:R1:W5:Y:S04]  /*0ae0*/  LDG.E R15, desc[UR6][R6.64+0x20] ;  /* 0x00002006060f7981 */ /* 0x000368000c1e1900 */
[----:B------:R1:W5:Y:S04]  /*0af0*/  LDG.E.64 R2, desc[UR6][R6.64] ;  /* 0x0000000606027981 */ /* 0x000368000c1e1b00 */
[----:B------:R1:W5:Y:S04]  /*0b00*/  LDG.E.64 R4, desc[UR6][R6.64+0x8] ;  /* 0x0000080606047981 */ /* 0x000368000c1e1b00 */
[----:B------:R1:W5:Y:S01]  /*0b10*/  LDG.E.64 R8, desc[UR6][R6.64+0x10] ;  /* 0x0000100606087981 */ /* 0x000362000c1e1b00 */
[----:B------:R-:W4:Y:S01]  /*0b20*/  LDCU UR4, c[0x0][0x388] ;  /* 0x00007100ff0477ac */ /* 0x000f220008000800 */
[----:B------:R-:W-:Y:S01]  /*0b30*/  HFMA2 R23, -RZ, RZ, 0, 0 ;  /* 0x00000000ff177431 */ /* 0x000fe200000001ff */
[----:B------:R-:W-:Y:S01]  /*0b40*/  BSSY.RECONVERGENT B0, `(.L_x_27) ;  /* 0x0000069000007945 */ /* 0x000fe20003800200 */
[----:B------:R-:W0:Y:S01]  /*0b50*/  LDCU UR5, c[0x0][0x3a0] ;  /* 0x00007400ff0577ac */ /* 0x000e220008000800 */
[----:B-1--4-:R-:W-:-:S07]  /*0b60*/  IMAD.U32 R26, RZ, RZ, UR4 ;  /* 0x00000004ff1a7e24 */ /* 0x012fce000f8e00ff */
.L_x_33:
[----:B-----5:R-:W-:Y:S01]  /*0b70*/  ISETP.NE.AND P0, PT, R0, 0x1, PT ;  /* 0x000000010000780c */ /* 0x020fe20003f05270 */
[----:B------:R-:W-:Y:S01]  /*0b80*/  BSSY.RECONVERGENT B1, `(.L_x_28) ;  /* 0x000004e000017945 */ /* 0x000fe20003800200 */
[----:B0--3--:R-:W-:Y:S01]  /*0b90*/  MOV R6, R15 ;  /* 0x0000000f00067202 */ /* 0x009fe20000000f00 */
[----:B------:R-:W-:-:S10]  /*0ba0*/  IMAD.MOV.U32 R0, RZ, RZ, RZ ;  /* 0x000000ffff007224 */ /* 0x000fd400078e00ff */
[----:B------:R-:W-:Y:S05]  /*0bb0*/  @!P0 BRA `(.L_x_29) ;  /* 0x0000000400288947 */ /* 0x000fea0003800000 */
[----:B------:R-:W-:Y:S01]  /*0bc0*/  SHF.R.U32.HI R0, RZ, 0x2, R3 ;  /* 0x00000002ff007819 */ /* 0x000fe20000011603 */
[----:B------:R-:W-:Y:S01]  /*0bd0*/  BSSY.RECONVERGENT B2, `(.L_x_30) ;  /* 0x000003d000027945 */ /* 0x000fe20003800200 */
[----:B------:R-:W-:Y:S02]  /*0be0*/  SHF.L.U32 R6, R9, 0x4, RZ ;  /* 0x0000000409067819 */ /* 0x000fe400000006ff */
[----:B------:R-:W-:Y:S02]  /*0bf0*/  LOP3.LUT R0, R0, R3, RZ, 0x3c, !PT ;  /* 0x0000000300007212 */ /* 0x000fe400078e3cff */
[----:B------:R-:W-:-:S03]  /*0c00*/  MOV R17, 0x7f800000 ;  /* 0x7f80000000117802 */ /* 0x000fc60000000f00 */
[----:B------:R-:W-:-:S05]  /*0c10*/  IMAD.SHL.U32 R3, R0, 0x2, RZ ;  /* 0x0000000200037824 */ /* 0x000fca00078e00ff */
[----:B------:R-:W-:Y:S01]  /*0c20*/  LOP3.LUT R3, R9, R6, R3, 0x96, !PT ;  /* 0x0000000609037212 */ /* 0x000fe200078e9603 */
[----:B------:R-:W-:-:S03]  /*0c30*/  IMAD.MOV.U32 R6, RZ, RZ, 0x3e055027 ;  /* 0x3e055027ff067424 */ /* 0x000fc600078e00ff */
[----:B------:R-:W-:Y:S02]  /*0c40*/  LOP3.LUT R7, R3, R0, RZ, 0x3c, !PT ;  /* 0x0000000003077212 */ /* 0x000fe400078e3cff */
[----:B------:R-:W-:Y:S02]  /*0c50*/  MOV R3, 0x2f800000 ;  /* 0x2f80000000037802 */ /* 0x000fe40000000f00 */
[C---:B------:R-:W-:Y:S01]  /*0c60*/  IADD3 R0, PT, PT, R2.reuse, 0x587c5, R7 ;  /* 0x000587c502007810 */ /* 0x040fe20007ffe007 */
[----:B------:R-:W-:-:S03]  /*0c70*/  VIADD R2, R2, 0xb0f8a ;  /* 0x000b0f8a02027836 */ /* 0x000fc60000000000 */
[----:B------:R-:W-:-:S05]  /*0c80*/  I2FP.F32.U32 R0, R0 ;  /* 0x0000000000007245 */ /* 0x000fca0000201000 */
[----:B------:R-:W-:-:S05]  /*0c90*/  FFMA R0, R0, R3, 1.1641532182693481445e-10 ;  /* 0x2f00000000007423 */ /* 0x000fca0000000003 */
[----:B------:R-:W-:-:S13]  /*0ca0*/  FSETP.GEU.AND P0, PT, R0, 1.175494350822287508e-38, PT ;  /* 0x008000000000780b */ /* 0x000fda0003f0e000 */
[----:B------:R-:W-:-:S04]  /*0cb0*/  @!P0 FMUL R0, R0, 8388608 ;  /* 0x4b00000000008820 */ /* 0x000fc80000400000 */
[----:B------:R-:W-:-:S05]  /*0cc0*/  VIADD R3, R0, 0xc0d55555 ;  /* 0xc0d5555500037836 */ /* 0x000fca0000000000 */
[----:B------:R-:W-:-:S04]  /*0cd0*/  LOP3.LUT R15, R3, 0xff800000, RZ, 0xc0, !PT ;  /* 0xff800000030f7812 */ /* 0x000fc800078ec0ff */
[-C--:B------:R-:W-:Y:S02]  /*0ce0*/  IADD3 R3, PT, PT, R0, -R15.reuse, RZ ;  /* 0x8000000f00037210 */ /* 0x080fe40007ffe0ff */
[----:B------:R-:W-:-:S03]  /*0cf0*/  I2FP.F32.S32 R15, R15 ;  /* 0x0000000f000f7245 */ /* 0x000fc60000201400 */
        /* <DEDUP_REMOVED lines=9> */
[----:B------:R-:W-:Y:S02]  /*0d90*/  FSEL R6, RZ, -23, P0 ;  /* 0xc1b80000ff067808 */ /* 0x000fe40000000000 */
[----:B------:R-:W-:Y:S01]  /*0da0*/  ISETP.GT.U32.AND P0, PT, R0, 0x7f7fffff, PT ;  /* 0x7f7fffff0000780c */ /* 0x000fe20003f04070 */
[----:B------:R-:W-:Y:S02]  /*0db0*/  FMUL R16, R3, R16 ;  /* 0x0000001003107220 */ /* 0x000fe40000400000 */
[----:B------:R-:W-:Y:S02]  /*0dc0*/  FFMA R6, R15, 1.1920928955078125e-07, R6 ;  /* 0x340000000f067823 */ /* 0x000fe40000000006 */
[----:B------:R-:W-:Y:S01]  /*0dd0*/  FFMA R15, R3, R16, R3 ;  /* 0x00000010030f7223 */ /* 0x000fe20000000003 */
[----:B------:R-:W-:-:S03]  /*0de0*/  SHF.R.U32.HI R3, RZ, 0x2, R4 ;  /* 0x00000002ff037819 */ /* 0x000fc60000011604 */
[----:B------:R-:W-:Y:S01]  /*0df0*/  FFMA R15, R6, 0.69314718246459960938, R15 ;  /* 0x3f317218060f7823 */ /* 0x000fe2000000000f */
[----:B------:R-:W-:Y:S02]  /*0e00*/  LOP3.LUT R3, R3, R4, RZ, 0x3c, !PT ;  /* 0x0000000403037212 */ /* 0x000fe400078e3cff */
[----:B------:R-:W-:Y:S01]  /*0e10*/  SHF.L.U32 R4, R7, 0x4, RZ ;  /* 0x0000000407047819 */ /* 0x000fe200000006ff */
[C---:B------:R-:W-:Y:S01]  /*0e20*/  @P0 FFMA R15, R0.reuse, R17, +INF ;  /* 0x7f800000000f0423 */ /* 0x040fe20000000011 */
[----:B------:R-:W-:Y:S01]  /*0e30*/  FSETP.NEU.AND P0, PT, R0, RZ, PT ;  /* 0x000000ff0000720b */ /* 0x000fe20003f0d000 */
[----:B------:R-:W-:Y:S02]  /*0e40*/  IMAD.SHL.U32 R6, R3, 0x2, RZ ;  /* 0x0000000203067824 */ /* 0x000fe400078e00ff */
[----:B------:R-:W-:-:S03]  /*0e50*/  FMUL R15, R15, -2 ;  /* 0xc00000000f0f7820 */ /* 0x000fc60000400000 */
[----:B------:R-:W-:Y:S02]  /*0e60*/  LOP3.LUT R4, R3, R6, R4, 0x96, !PT ;  /* 0x0000000603047212 */ /* 0x000fe400078e9604 */
[----:B------:R-:W-:Y:S02]  /*0e70*/  FSEL R6, R15, +INF , P0 ;  /* 0x7f8000000f067808 */ /* 0x000fe40000000000 */
[----:B------:R-:W-:Y:S02]  /*0e80*/  LOP3.LUT R25, R4, R7, RZ, 0x3c, !PT ;  /* 0x0000000704197212 */ /* 0x000fe400078e3cff */
[----:B------:R-:W-:Y:S01]  /*0e90*/  IADD3 R3, PT, PT, R6, -0xd000000, RZ ;  /* 0xf300000006037810 */ /* 0x000fe20007ffe0ff */
[----:B------:R0:W1:Y:S02]  /*0ea0*/  MUFU.RSQ R17, R6 ;  /* 0x0000000600117308 */ /* 0x0000640000001400 */
[----:B------:R-:W-:Y:S01]  /*0eb0*/  IMAD.IADD R0, R25, 0x1, R2 ;  /* 0x0000000119007824 */ /* 0x000fe200078e0202 */
[----:B------:R-:W-:Y:S01]  /*0ec0*/  ISETP.GT.U32.AND P0, PT, R3, 0x727fffff, PT ;  /* 0x727fffff0300780c */ /* 0x000fe20003f04070 */
[----:B------:R-:W-:-:S03]  /*0ed0*/  HFMA2 R3, -RZ, RZ, 0.1495361328125, 0.0004794597625732421875 ;  /* 0x30c90fdbff037431 */ /* 0x000fc600000001ff */
[----:B------:R-:W-:-:S05]  /*0ee0*/  I2FP.F32.U32 R0, R0 ;  /* 0x0000000000007245 */ /* 0x000fca0000201000 */
[----:B------:R-:W-:-:S04]  /*0ef0*/  FFMA R3, R0, R3, 7.314590599882819788e-10 ;  /* 0x30490fdb00037423 */ /* 0x000fc80000000003 */
[----:B0-----:R-:W-:Y:S05]  /*0f00*/  @!P0 BRA `(.L_x_31) ;  /* 0x0000000000148947 */ /* 0x001fea0003800000 */
[----:B------:R-:W-:Y:S01]  /*0f10*/  IMAD.MOV.U32 R0, RZ, RZ, R6 ;  /* 0x000000ffff007224 */ /* 0x000fe200078e0006 */
[----:B------:R-:W-:-:S07]  /*0f20*/  MOV R16, 0xf40 ;  /* 0x00000f4000107802 */ /* 0x000fce0000000f00 */
[----:B-12---:R-:W-:Y:S05]  /*0f30*/  CALL.REL.NOINC `($__internal_0_$__cuda_sm20_sqrt_rn_f32_slowpath) ;  /* 0x0000000c000c7944 */ /* 0x006fea0003c00000 */
[----:B------:R-:W-:Y:S01]  /*0f40*/  MOV R15, R0 ;  /* 0x00000000000f7202 */ /* 0x000fe20000000f00 */
[----:B------:R-:W-:Y:S06]  /*0f50*/  BRA `(.L_x_32) ;  /* 0x0000000000107947 */ /* 0x000fec0003800000 */
.L_x_31:
[----:B-1----:R-:W-:Y:S01]  /*0f60*/  FMUL.FTZ R15, R6, R17 ;  /* 0x00000011060f7220 */ /* 0x002fe20000410000 */
[----:B------:R-:W-:-:S03]  /*0f70*/  FMUL.FTZ R4, R17, 0.5 ;  /* 0x3f00000011047820 */ /* 0x000fc60000410000 */
[----:B------:R-:W-:-:S04]  /*0f80*/  FFMA R0, -R15, R15, R6 ;  /* 0x0000000f0f007223 */ /* 0x000fc80000000106 */
[----:B------:R-:W-:-:S07]  /*0f90*/  FFMA R15, R0, R4, R15 ;  /* 0x00000004000f7223 */ /* 0x000fce000000000f */
.L_x_32:
[----:B------:R-:W-:Y:S05]  /*0fa0*/  BSYNC.RECONVERGENT B2 ;  /* 0x0000000000027941 */ /* 0x000fea0003800200 */
.L_x_30:
[----:B------:R-:W-:Y:S01]  /*0fb0*/  FMUL.RZ R16, R3, 0.15915493667125701904 ;  /* 0x3e22f98303107820 */ /* 0x000fe2000040c000 */
[----:B------:R-:W-:Y:S01]  /*0fc0*/  IMAD.MOV.U32 R3, RZ, RZ, R5 ;  /* 0x000000ffff037224 */ /* 0x000fe200078e0005 */
[----:B------:R-:W-:Y:S01]  /*0fd0*/  MOV R5, R9 ;  /* 0x0000000900057202 */ /* 0x000fe20000000f00 */
[----:B------:R-:W-:Y:S01]  /*0fe0*/  IMAD.MOV.U32 R0, RZ, RZ, 0x1 ;  /* 0x00000001ff007424 */ /* 0x000fe200078e00ff */
[----:B------:R-:W0:Y:S01]  /*0ff0*/  MUFU.SIN R6, R16 ;  /* 0x0000001000067308 */ /* 0x000e220000000400 */
[----:B------:R-:W-:-:S07]  /*1000*/  MOV R9, R25 ;  /* 0x0000001900097202 */ /* 0x000fce0000000f00 */
[----:B------:R-:W1:Y:S01]  /*1010*/  MUFU.COS R4, R16 ;  /* 0x0000001000047308 */ /* 0x000e620000000000 */
[-C--:B0-----:R-:W-:Y:S01]  /*1020*/  FMUL R6, R6, R15.reuse ;  /* 0x0000000f06067220 */ /* 0x081fe20000400000 */
[----:B-1----:R-:W-:Y:S01]  /*1030*/  FMUL R15, R4, R15 ;  /* 0x0000000f040f7220 */ /* 0x002fe20000400000 */
[----:B------:R-:W-:Y:S01]  /*1040*/  MOV R4, R8 ;  /* 0x0000000800047202 */ /* 0x000fe20000000f00 */
[----:B------:R-:W-:-:S07]  /*1050*/  IMAD.MOV.U32 R8, RZ, RZ, R7 ;  /* 0x000000ffff087224 */ /* 0x000fce00078e0007 */
.L_x_29:
[----:B------:R-:W-:Y:S05]  /*1060*/  BSYNC.RECONVERGENT B1 ;  /* 0x0000000000017941 */ /* 0x000fea0003800200 */
.L_x_28:
[----:B------:R-:W-:Y:S02]  /*1070*/  HFMA2 R7, -RZ, RZ, 0.96630859375, -0.0022525787353515625 ;  /* 0x3bbb989dff077431 */ /* 0x000fe400000001ff */
[----:B------:R-:W-:Y:S01]  /*1080*/  FFMA R6, -R13, R6, R12 ;  /* 0x000000060d067223 */ /* 0x000fe2000000010c */
[----:B------:R-:W-:Y:S01]  /*1090*/  IMAD.MOV.U32 R16, RZ, RZ, 0x437c0000 ;  /* 0x437c0000ff107424 */ /* 0x000fe200078e00ff */
[----:B--2---:R-:W-:Y:S02]  /*10a0*/  FSETP.GEU.AND P2, PT, R10, R11, PT ;  /* 0x0000000b0a00720b */ /* 0x004fe40003f4e000 */
[----:B------:R-:W-:Y:S01]  /*10b0*/  IADD3 R23, PT, PT, R23, 0x1, RZ ;  /* 0x0000000117177810 */ /* 0x000fe20007ffe0ff */
[----:B------:R-:W-:-:S04]  /*10c0*/  FFMA.SAT R7, R6, R7, 0.5 ;  /* 0x3f00000006077423 */ /* 0x000fc80000002007 */
[----:B------:R-:W-:-:S04]  /*10d0*/  FFMA.RM R7, R7, R16, 12582913 ;  /* 0x4b40000107077423 */ /* 0x000fc80000004010 */
[C---:B------:R-:W-:Y:S01]  /*10e0*/  FADD R17, R7.reuse, -12583039 ;  /* 0xcb40007f07117421 */ /* 0x040fe20000000000 */
[----:B------:R-:W-:-:S03]  /*10f0*/  SHF.L.U32 R7, R7, 0x17, RZ ;  /* 0x0000001707077819 */ /* 0x000fc600000006ff */
[----:B------:R-:W-:-:S04]  /*1100*/  FFMA R17, R6, 1.4426950216293334961, -R17 ;  /* 0x3fb8aa3b06117823 */ /* 0x000fc80000000811 */
[----:B------:R-:W-:-:S04]  /*1110*/  FFMA R17, R6, 1.925963033500011079e-08, R17 ;  /* 0x32a5706006117823 */ /* 0x000fc80000000011 */
[----:B------:R-:W0:Y:S02]  /*1120*/  MUFU.EX2 R6, R17 ;  /* 0x0000001100067308 */ /* 0x000e240000000800 */
[----:B0-----:R-:W-:-:S04]  /*1130*/  FMUL R7, R7, R6 ;  /* 0x0000000607077220 */ /* 0x001fc80000400000 */
        /* <DEDUP_REMOVED lines=10> */
.L_x_27:
[----:B------:R-:W-:-:S07]  /*11e0*/  SEL R0, RZ, 0x1, P0 ;  /* 0x00000001ff007807 */ /* 0x000fce0000000000 */
.L_x_26:
[----:B------:R-:W1:Y:S01]  /*11f0*/  LDCU.128 UR8, c[0x0][0x3b0] ;  /* 0x00007600ff0877ac */ /* 0x000e620008000c00 */
[----:B------:R-:W-:Y:S01]  /*1200*/  IMAD.SHL.U32 R5, R14, 0x2, RZ ;  /* 0x000000020e057824 */ /* 0x000fe200078e00ff */
[----:B-1----:R-:W-:-:S04]  /*1210*/  ISETP.NE.U32.AND P0, PT, RZ, UR10, PT ;  /* 0x0000000aff007c0c */ /* 0x002fc8000bf05070 */
[C---:B------:R-:W-:Y:S02]  /*1220*/  IADD3 R2, P1, PT, R5.reuse, UR8, RZ ;  /* 0x0000000805027c10 */ /* 0x040fe4000ff3e0ff */
[----:B------:R-:W-:Y:S02]  /*1230*/  ISETP.NE.AND.EX P0, PT, RZ, UR11, PT, P0 ;  /* 0x0000000bff007c0c */ /* 0x000fe4000bf05300 */
[----:B------:R-:W-:-:S05]  /*1240*/  LEA.HI.X.SX32 R3, R5, UR9, 0x1, P1 ;  /* 0x0000000905037c11 */ /* 0x000fca00088f0eff */
[----:B------:R1:W-:Y:S04]  /*1250*/  STG.E.U8 desc[UR6][R2.64], R19 ;  /* 0x0000001302007986 */ /* 0x0003e8000c101106 */
[----:B------:R1:W-:Y:S02]  /*1260*/  STG.E.U8 desc[UR6][R2.64+0x1], R0 ;  /* 0x0000010002007986 */ /* 0x0003e4000c101106 */
[----:B------:R-:W-:Y:S05]  /*1270*/  @!P0 EXIT ;  /* 0x000000000000894d */ /* 0x000fea0003800000 */
[----:B-1----:R-:W1:Y:S02]  /*1280*/  LDC.64 R2, c[0x0][0x3b8] ;  /* 0x0000ee00ff027b82 */ /* 0x002e640000000a00 */
[----:B-1----:R-:W-:-:S05]  /*1290*/  IMAD.WIDE R2, R5, 0x4, R2 ;  /* 0x0000000405027825 */ /* 0x002fca00078e0202 */
[----:B------:R-:W-:Y:S04]  /*12a0*/  STG.E desc[UR6][R2.64], R18 ;  /* 0x0000001202007986 */ /* 0x000fe8000c101906 */
[----:B------:R-:W-:Y:S01]  /*12b0*/  STG.E desc[UR6][R2.64+0x4], R26 ;  /* 0x0000041a02007986 */ /* 0x000fe2000c101906 */
[----:B------:R-:W-:Y:S05]  /*12c0*/  EXIT ;  /* 0x000000000000794d */ /* 0x000fea0003800000 */
.L_x_16:
[----:B------:R-:W0:Y:S01]  /*12d0*/  LDC.64 R2, c[0x0][0x388] ;  /* 0x0000e200ff027b82 */ /* 0x000e220000000a00 */
[----:B------:R-:W-:Y:S01]  /*12e0*/  MOV R0, 0x1 ;  /* 0x0000000100007802 */ /* 0x000fe20000000f00 */
[----:B0-----:R-:W-:-:S05]  /*12f0*/  FADD R2, R2, -R3 ;  /* 0x8000000302027221 */ /* 0x001fca0000000000 */
[----:B------:R-:W-:-:S13]  /*1300*/  FSETP.GEU.AND P0, PT, |R2|, 9.9999999747524270788e-07, PT ;  /* 0x358637bd0200780b */ /* 0x000fda0003f0e200 */
[----:B------:R-:W-:Y:S05]  /*1310*/  @!P0 BRA `(.L_x_34) ;  /* 0x0000000400e88947 */ /* 0x000fea0003800000 */
[----:B------:R-:W0:Y:S01]  /*1320*/  LDCU UR4, c[0x0][0x3a0] ;  /* 0x00007400ff0477ac */ /* 0x000e220008000800 */
[----:B------:R-:W-:Y:S01]  /*1330*/  PRMT R0, RZ, 0x7610, R0 ;  /* 0x00007610ff007816 */ /* 0x000fe20000000000 */
[----:B0-----:R-:W-:-:S09]  /*1340*/  UISETP.GE.AND UP0, UPT, UR4, 0x1, UPT ;  /* 0x000000010400788c */ /* 0x001fd2000bf06270 */
[----:B------:R-:W-:Y:S05]  /*1350*/  BRA.U !UP0, `(.L_x_34) ;  /* 0x0000000508d87547 */ /* 0x000fea000b800000 */
[----:B------:R-:W0:Y:S01]  /*1360*/  LDC.64 R2, c[0x0][0x380] ;  /* 0x0000e000ff027b82 */ /* 0x000e220000000a00 */
[----:B------:R-:W1:Y:S01]  /*1370*/  LDCU UR4, c[0x0][0x388] ;  /* 0x00007100ff0477ac */ /* 0x000e620008000800 */
[----:B------:R-:W2:Y:S06]  /*1380*/  LDCU UR5, c[0x0][0x3a0] ;  /* 0x00007400ff0577ac */ /* 0x000eac0008000800 */
[----:B------:R-:W3:Y:S01]  /*1390*/  LDC.64 R4, c[0x0][0x388] ;  /* 0x0000e200ff047b82 */ /* 0x000ee20000000a00 */
[----:B0-----:R-:W-:-:S05]  /*13a0*/  IMAD.WIDE R2, R14, 0x30, R2 ;  /* 0x000000300e027825 */ /* 0x001fca00078e0202 */
[----:B------:R0:W5:Y:S01]  /*13b0*/  LDG.E R0, desc[UR6][R2.64+0x18] ;  /* 0x0000180602007981 */ /* 0x000162000c1e1900 */
[----:B------:R-:W-:Y:S01]  /*13c0*/  HFMA2 R6, -RZ, RZ, 0, 0 ;  /* 0x00000000ff067431 */ /* 0x000fe200000001ff */
[----:B------:R-:W-:Y:S01]  /*13d0*/  BSSY.RECONVERGENT B0, `(.L_x_35) ;  /* 0x000006d000007945 */ /* 0x000fe20003800200 */
[----:B-123--:R-:W-:-:S07]  /*13e0*/  IMAD.U32 R26, RZ, RZ, UR4 ;  /* 0x00000004ff1a7e24 */ /* 0x00efce000f8e00ff */
.L_x_42:
[----:B-----5:R-:W-:Y:S01]  /*13f0*/  ISETP.NE.AND P0, PT, R0, 0x1, PT ;  /* 0x000000010000780c */ /* 0x020fe20003f05270 */
[----:B------:R-:W-:-:S12]  /*1400*/  BSSY.RECONVERGENT B1, `(.L_x_36) ;  /* 0x0000053000017945 */ /* 0x000fd80003800200 */
[----:B-1----:R-:W-:Y:S05]  /*1410*/  @!P0 BRA `(.L_x_37) ;  /* 0x0000000400388947 */ /* 0x002fea0003800000 */
[----:B------:R-:W2:Y:S04]  /*1420*/  LDG.E.64 R18, desc[UR6][R2.64] ;  /* 0x0000000602127981 */ /* 0x000ea8000c1e1b00 */
[----:B------:R-:W3:Y:S04]  /*1430*/  LDG.E.64 R10, desc[UR6][R2.64+0x10] ;  /* 0x00001006020a7981 */ /* 0x000ee8000c1e1b00 */
[----:B------:R-:W4:Y:S01]  /*1440*/  LDG.E.64 R16, desc[UR6][R2.64+0x8] ;  /* 0x0000080602107981 */ /* 0x000f22000c1e1b00 */
[----:B------:R-:W-:Y:S01]  /*1450*/  IMAD.MOV.U32 R20, RZ, RZ, 0x3e055027 ;  /* 0x3e055027ff147424 */ /* 0x000fe200078e00ff */
[----:B------:R-:W-:Y:S01]  /*1460*/  BSSY.RECONVERGENT B2, `(.L_x_38) ;  /* 0x000003f000027945 */ /* 0x000fe20003800200 */
[----:B--2---:R-:W-:-:S04]  /*1470*/  SHF.R.U32.HI R0, RZ, 0x2, R19 ;  /* 0x00000002ff007819 */ /* 0x004fc80000011613 */
[----:B------:R-:W-:Y:S01]  /*1480*/  LOP3.LUT R0, R0, R19, RZ, 0x3c, !PT ;  /* 0x0000001300007212 */ /* 0x000fe200078e3cff */
[----:B---3--:R1:W-:Y:S01]  /*1490*/  STG.E.64 desc[UR6][R2.64+0x8], R10 ;  /* 0x0000080a02007986 */ /* 0x0083e2000c101b06 */
[----:B------:R-:W-:Y:S02]  /*14a0*/  SHF.L.U32 R7, R11, 0x4, RZ ;  /* 0x000000040b077819 */ /* 0x000fe400000006ff */
[C---:B------:R-:W-:Y:S02]  /*14b0*/  SHF.L.U32 R8, R0.reuse, 0x1, RZ ;  /* 0x0000000100087819 */ /* 0x040fe400000006ff */
[----:B----4-:R-:W-:Y:S02]  /*14c0*/  SHF.R.U32.HI R15, RZ, 0x2, R16 ;  /* 0x00000002ff0f7819 */ /* 0x010fe40000011610 */
[----:B------:R-:W-:Y:S01]  /*14d0*/  LOP3.LUT R8, R0, R8, R7, 0x96, !PT ;  /* 0x0000000800087212 */ /* 0x000fe200078e9607 */
[----:B------:R-:W-:Y:S01]  /*14e0*/  IMAD.MOV.U32 R7, RZ, RZ, 0x2f800000 ;  /* 0x2f800000ff077424 */ /* 0x000fe200078e00ff */
[----:B------:R-:W-:-:S02]  /*14f0*/  LOP3.LUT R15, R15, R16, RZ, 0x3c, !PT ;  /* 0x000000100f0f7212 */ /* 0x000fc400078e3cff */
[----:B------:R-:W-:-:S04]  /*1500*/  LOP3.LUT R8, R8, R11, RZ, 0x3c, !PT ;  /* 0x0000000b08087212 */ /* 0x000fc800078e3cff */
[----:B------:R-:W-:Y:S02]  /*1510*/  IADD3 R0, PT, PT, R18, 0x587c5, R8 ;  /* 0x000587c512007810 */ /* 0x000fe40007ffe008 */
[----:B------:R-:W-:Y:S02]  /*1520*/  SHF.L.U32 R16, R8, 0x4, RZ ;  /* 0x0000000408107819 */ /* 0x000fe400000006ff */
[----:B------:R-:W-:-:S05]  /*1530*/  I2FP.F32.U32 R0, R0 ;  /* 0x0000000000007245 */ /* 0x000fca0000201000 */
[----:B------:R-:W-:-:S05]  /*1540*/  FFMA R0, R0, R7, 1.1641532182693481445e-10 ;  /* 0x2f00000000007423 */ /* 0x000fca0000000007 */
[----:B------:R-:W-:-:S04]  /*1550*/  FSETP.GEU.AND P0, PT, R0, 1.175494350822287508e-38, PT ;  /* 0x008000000000780b */ /* 0x000fc80003f0e000 */
[----:B------:R-:W-:-:S09]  /*1560*/  FSEL R19, RZ, -23, P0 ;  /* 0xc1b80000ff137808 */ /* 0x000fd20000000000 */
[----:B------:R-:W-:-:S05]  /*1570*/  @!P0 FMUL R0, R0, 8388608 ;  /* 0x4b00000000008820 */ /* 0x000fca0000400000 */
[C---:B------:R-:W-:Y:S02]  /*1580*/  IADD3 R9, PT, PT, R0.reuse, -0x3f2aaaab, RZ ;  /* 0xc0d5555500097810 */ /* 0x040fe40007ffe0ff */
[----:B------:R-:W-:Y:S02]  /*1590*/  ISETP.GT.U32.AND P0, PT, R0, 0x7f7fffff, PT ;  /* 0x7f7fffff0000780c */ /* 0x000fe40003f04070 */
        /* <DEDUP_REMOVED lines=11> */
[----:B------:R-:W-:Y:S01]  /*1650*/  I2FP.F32.S32 R20, R9 ;  /* 0x0000000900147245 */ /* 0x000fe20000201400 */
[----:B------:R-:W-:Y:S02]  /*1660*/  IMAD.MOV.U32 R9, RZ, RZ, 0x7f800000 ;  /* 0x7f800000ff097424 */ /* 0x000fe400078e00ff */
[C---:B------:R-:W-:Y:S02]  /*1670*/  FMUL R22, R7.reuse, R22 ;  /* 0x0000001607167220 */ /* 0x040fe40000400000 */
[----:B------:R-:W-:Y:S02]  /*1680*/  FFMA R19, R20, 1.1920928955078125e-07, R19 ;  /* 0x3400000014137823 */ /* 0x000fe40000000013 */
[----:B------:R-:W-:Y:S01]  /*1690*/  FFMA R22, R7, R22, R7 ;  /* 0x0000001607167223 */ /* 0x000fe20000000007 */
[----:B------:R-:W-:-:S03]  /*16a0*/  SHF.L.U32 R7, R15, 0x1, RZ ;  /* 0x000000010f077819 */ /* 0x000fc600000006ff */
[----:B------:R-:W-:Y:S01]  /*16b0*/  FFMA R19, R19, 0.69314718246459960938, R22 ;  /* 0x3f31721813137823 */ /* 0x000fe20000000016 */
[C---:B------:R-:W-:Y:S01]  /*16c0*/  @P0 FFMA R19, R0.reuse, R9, +INF ;  /* 0x7f80000000130423 */ /* 0x040fe20000000009 */
[----:B------:R-:W-:Y:S02]  /*16d0*/  LOP3.LUT R7, R15, R7, R16, 0x96, !PT ;  /* 0x000000070f077212 */ /* 0x000fe400078e9610 */
[----:B------:R-:W-:Y:S01]  /*16e0*/  FSETP.NEU.AND P0, PT, R0, RZ, PT ;  /* 0x000000ff0000720b */ /* 0x000fe20003f0d000 */
[----:B------:R-:W-:Y:S01]  /*16f0*/  FMUL R19, R19, -2 ;  /* 0xc000000013137820 */ /* 0x000fe20000400000 */
[----:B------:R-:W-:Y:S02]  /*1700*/  IADD3 R16, PT, PT, R18, 0xb0f8a, RZ ;  /* 0x000b0f8a12107810 */ /* 0x000fe40007ffe0ff */
[----:B------:R-:W-:Y:S02]  /*1710*/  LOP3.LUT R9, R7, R8, RZ, 0x3c, !PT ;  /* 0x0000000807097212 */ /* 0x000fe400078e3cff */
[----:B------:R-:W-:Y:S01]  /*1720*/  FSEL R19, R19, +INF , P0 ;  /* 0x7f80000013137808 */ /* 0x000fe20000000000 */
[----:B------:R1:W-:Y:S02]  /*1730*/  STG.E.64 desc[UR6][R2.64], R16 ;  /* 0x0000001002007986 */ /* 0x0003e4000c101b06 */
[----:B------:R-:W-:Y:S01]  /*1740*/  IMAD.IADD R0, R9, 0x1, R16 ;  /* 0x0000000109007824 */ /* 0x000fe200078e0210 */
[----:B------:R-:W-:Y:S01]  /*1750*/  IADD3 R7, PT, PT, R19, -0xd000000, RZ ;  /* 0xf300000013077810 */ /* 0x000fe20007ffe0ff */
[----:B------:R1:W-:Y:S01]  /*1760*/  STG.E.64 desc[UR6][R2.64+0x10], R8 ;  /* 0x0000100802007986 */ /* 0x0003e2000c101b06 */
[----:B------:R1:W2:Y:S02]  /*1770*/  MUFU.RSQ R18, R19 ;  /* 0x0000001300127308 */ /* 0x0002a40000001400 */
[----:B------:R-:W-:-:S02]  /*1780*/  ISETP.GT.U32.AND P0, PT, R7, 0x727fffff, PT ;  /* 0x727fffff0700780c */ /* 0x000fc40003f04070 */
[----:B------:R-:W-:Y:S02]  /*1790*/  MOV R7, 0x30c90fdb ;  /* 0x30c90fdb00077802 */ /* 0x000fe40000000f00 */
[----:B------:R-:W-:-:S05]  /*17a0*/  I2FP.F32.U32 R0, R0 ;  /* 0x0000000000007245 */ /* 0x000fca0000201000 */
[----:B------:R-:W-:-:S04]  /*17b0*/  FFMA R7, R0, R7, 7.314590599882819788e-10 ;  /* 0x30490fdb00077423 */ /* 0x000fc80000000007 */
[----:B-1----:R-:W-:Y:S05]  /*17c0*/  @!P0 BRA `(.L_x_39) ;  /* 0x0000000000108947 */ /* 0x002fea0003800000 */
[----:B------:R-:W-:Y:S02]  /*17d0*/  MOV R0, R19 ;  /* 0x0000001300007202 */ /* 0x000fe40000000f00 */
[----:B------:R-:W-:-:S07]  /*17e0*/  MOV R16, 0x1800 ;  /* 0x0000180000107802 */ /* 0x000fce0000000f00 */
[----:B0-2---:R-:W-:Y:S05]  /*17f0*/  CALL.REL.NOINC `($__internal_0_$__cuda_sm20_sqrt_rn_f32_slowpath) ;  /* 0x0000000000dc7944 */ /* 0x005fea0003c00000 */
[----:B------:R-:W-:Y:S05]  /*1800*/  BRA `(.L_x_40) ;  /* 0x0000000000107947 */ /* 0x000fea0003800000 */
.L_x_39:
[----:B--2---:R-:W-:Y:S01]  /*1810*/  FMUL.FTZ R0, R19, R18 ;  /* 0x0000001213007220 */ /* 0x004fe20000410000 */
[----:B------:R-:W-:-:S03]  /*1820*/  FMUL.FTZ R18, R18, 0.5 ;  /* 0x3f00000012127820 */ /* 0x000fc60000410000 */
[----:B------:R-:W-:-:S04]  /*1830*/  FFMA R19, -R0, R0, R19 ;  /* 0x0000000000137223 */ /* 0x000fc80000000113 */
[----:B------:R-:W-:-:S07]  /*1840*/  FFMA R0, R19, R18, R0 ;  /* 0x0000001213007223 */ /* 0x000fce0000000000 */
.L_x_40:
[----:B------:R-:W-:Y:S05]  /*1850*/  BSYNC.RECONVERGENT B2 ;  /* 0x0000000000027941 */ /* 0x000fea0003800200 */
.L_x_38:
[----:B------:R-:W-:Y:S01]  /*1860*/  FMUL.RZ R8, R7, 0.15915493667125701904 ;  /* 0x3e22f98307087820 */ /* 0x000fe2000040c000 */
[----:B------:R-:W-:-:S03]  /*1870*/  IMAD.MOV.U32 R11, RZ, RZ, 0x1 ;  /* 0x00000001ff0b7424 */ /* 0x000fc600078e00ff */
[----:B------:R-:W1:Y:S02]  /*1880*/  MUFU.COS R7, R8 ;  /* 0x0000000800077308 */ /* 0x000e640000000000 */
[----:B------:R2:W-:Y:S01]  /*1890*/  STG.E desc[UR6][R2.64+0x18], R11 ;  /* 0x0000180b02007986 */ /* 0x0005e2000c101906 */
[----:B-1----:R-:W-:-:S05]  /*18a0*/  FMUL R9, R7, R0 ;  /* 0x0000000007097220 */ /* 0x002fca0000400000 */
[----:B------:R-:W1:Y:S01]  /*18b0*/  MUFU.SIN R7, R8 ;  /* 0x0000000800077308 */ /* 0x000e620000000400 */
[----:B------:R2:W-:Y:S01]  /*18c0*/  STG.E desc[UR6][R2.64+0x20], R9 ;  /* 0x0000200902007986 */ /* 0x0005e2000c101906 */
[----:B-1----:R-:W-:Y:S01]  /*18d0*/  FMUL R7, R7, R0 ;  /* 0x0000000007077220 */ /* 0x002fe20000400000 */
[----:B------:R-:W-:Y:S01]  /*18e0*/  HFMA2 R0, -RZ, RZ, 0, 5.9604644775390625e-08 ;  /* 0x00000001ff007431 */ /* 0x000fe200000001ff */
[----:B--2---:R-:W-:Y:S06]  /*18f0*/  BRA `(.L_x_41) ;  /* 0x00000000000c7947 */ /* 0x004fec0003800000 */
.L_x_37:
[----:B------:R1:W5:Y:S01]  /*1900*/  LDG.E R7, desc[UR6][R2.64+0x20] ;  /* 0x0000200602077981 */ /* 0x000362000c1e1900 */
[----:B------:R-:W-:-:S03]  /*1910*/  MOV R0, RZ ;  /* 0x000000ff00007202 */ /* 0x000fc60000000f00 */
[----:B------:R1:W-:Y:S04]  /*1920*/  STG.E desc[UR6][R2.64+0x18], RZ ;  /* 0x000018ff02007986 */ /* 0x0003e8000c101906 */
.L_x_41:
[----:B------:R-:W-:Y:S05]  /*1930*/  BSYNC.RECONVERGENT B1 ;  /* 0x0000000000017941 */ /* 0x000fea0003800200 */
.L_x_36:
[----:B------:R-:W-:Y:S02]  /*1940*/  HFMA2 R9, -RZ, RZ, 3.7421875, 0 ;  /* 0x437c0000ff097431 */ /* 0x000fe400000001ff */
[----:B------:R-:W-:Y:S02]  /*1950*/  IMAD.MOV.U32 R8, RZ, RZ, 0x3bbb989d ;  /* 0x3bbb989dff087424 */ /* 0x000fe400078e00ff */
[----:B-----5:R-:W-:Y:S01]  /*1960*/  FFMA R7, R13, R7, R12 ;  /* 0x000000070d077223 */ /* 0x020fe2000000000c */
[----:B------:R-:W-:Y:S01]  /*1970*/  FSETP.GEU.AND P2, PT, R4, R5, PT ;  /* 0x000000050400720b */ /* 0x000fe20003f4e000 */
[----:B------:R-:W-:Y:S02]  /*1980*/  VIADD R6, R6, 0x1 ;  /* 0x0000000106067836 */ /* 0x000fe40000000000 */
[----:B------:R-:W-:-:S04]  /*1990*/  FFMA.SAT R8, R7, R8, 0.5 ;  /* 0x3f00000007087423 */ /* 0x000fc80000002008 */
[----:B------:R-:W-:-:S04]  /*19a0*/  FFMA.RM R8, R8, R9, 12582913 ;  /* 0x4b40000108087423 */ /* 0x000fc80000004009 */
[C---:B------:R-:W-:Y:S01]  /*19b0*/  FADD R10, R8.reuse, -12583039 ;  /* 0xcb40007f080a7421 */ /* 0x040fe20000000000 */
[----:B------:R-:W-:-:S03]  /*19c0*/  SHF.L.U32 R8, R8, 0x17, RZ ;  /* 0x0000001708087819 */ /* 0x000fc600000006ff */
[----:B------:R-:W-:-:S04]  /*19d0*/  FFMA R10, R7, 1.4426950216293334961, -R10 ;  /* 0x3fb8aa3b070a7823 */ /* 0x000fc8000000080a */
[----:B------:R-:W-:-:S04]  /*19e0*/  FFMA R10, R7, 1.925963033500011079e-08, R10 ;  /* 0x32a57060070a7823 */ /* 0x000fc8000000000a */
[----:B------:R-:W2:Y:S02]  /*19f0*/  MUFU.EX2 R7, R10 ;  /* 0x0000000a00077308 */ /* 0x000ea40000000800 */
[----:B--2---:R-:W-:-:S04]  /*1a00*/  FMUL R7, R8, R7 ;  /* 0x0000000708077220 */ /* 0x004fc80000400000 */
        /* <DEDUP_REMOVED lines=10> */
.L_x_35:
[----:B------:R-:W-:-:S07]  /*1ab0*/  SEL R0, RZ, 0x1, P0 ;  /* 0x00000001ff007807 */ /* 0x000fce0000000000 */
.L_x_34:
[----:B------:R-:W2:Y:S02]  /*1ac0*/  LDCU.128 UR8, c[0x0][0x3b0] ;  /* 0x00007600ff0877ac */ /* 0x000ea40008000c00 */
[----:B--2---:R-:W-:Y:S02]  /*1ad0*/  ISETP.NE.U32.AND P0, PT, RZ, UR10, PT ;  /* 0x0000000aff007c0c */ /* 0x004fe4000bf05070 */
[C---:B01----:R-:W-:Y:S02]  /*1ae0*/  IADD3 R2, P1, PT, R14.reuse, UR8, RZ ;  /* 0x000000080e027c10 */ /* 0x043fe4000ff3e0ff */
[----:B------:R-:W-:Y:S02]  /*1af0*/  ISETP.NE.AND.EX P0, PT, RZ, UR11, PT, P0 ;  /* 0x0000000bff007c0c */ /* 0x000fe4000bf05300 */
[----:B------:R-:W-:-:S05]  /*1b00*/  LEA.HI.X.SX32 R3, R14, UR9, 0x1, P1 ;  /* 0x000000090e037c11 */ /* 0x000fca00088f0eff */
[----:B------:R0:W-:Y:S06]  /*1b10*/  STG.E.U8 desc[UR6][R2.64], R0 ;  /* 0x0000000002007986 */ /* 0x0001ec000c101106 */
[----:B------:R-:W-:Y:S05]  /*1b20*/  @!P0 EXIT ;  /* 0x000000000000894d */ /* 0x000fea0003800000 */
[----:B0-----:R-:W0:Y:S02]  /*1b30*/  LDC.64 R2, c[0x0][0x3b8] ;  /* 0x0000ee00ff027b82 */ /* 0x001e240000000a00 */
[----:B0-----:R-:W-:-:S05]  /*1b40*/  IMAD.WIDE R14, R14, 0x4, R2 ;  /* 0x000000040e0e7825 */ /* 0x001fca00078e0202 */
[----:B------:R-:W-:Y:S01]  /*1b50*/  STG.E desc[UR6][R14.64], R26 ;  /* 0x0000001a0e007986 */ /* 0x000fe2000c101906 */
[----:B------:R-:W-:Y:S05]  /*1b60*/  EXIT ;  /* 0x000000000000794d */ /* 0x000fea0003800000 */
        .weak           $__internal_0_$__cuda_sm20_sqrt_rn_f32_slowpath
        .type           $__internal_0_$__cuda_sm20_sqrt_rn_f32_slowpath,@function
        .size           $__internal_0_$__cuda_sm20_sqrt_rn_f32_slowpath,(.L_x_54 - $__internal_0_$__cuda_sm20_sqrt_rn_f32_slowpath)
$__internal_0_$__cuda_sm20_sqrt_rn_f32_slowpath:
[----:B------:R-:W-:-:S13]  /*1b70*/  LOP3.LUT P0, RZ, R0, 0x7fffffff, RZ, 0xc0, !PT ;  /* 0x7fffffff00ff7812 */ /* 0x000fda000780c0ff */
[----:B------:R-:W-:Y:S01]  /*1b80*/  @!P0 MOV R17, R0 ;  /* 0x0000000000118202 */ /* 0x000fe20000000f00 */
[----:B------:R-:W-:Y:S06]  /*1b90*/  @!P0 BRA `(.L_x_43) ;  /* 0x0000000000408947 */ /* 0x000fec0003800000 */
[----:B------:R-:W-:-:S13]  /*1ba0*/  FSETP.GEU.FTZ.AND P0, PT, R0, RZ, PT ;  /* 0x000000ff0000720b */ /* 0x000fda0003f1e000 */
[----:B------:R-:W-:Y:S01]  /*1bb0*/  @!P0 MOV R17, 0x7fffffff ;  /* 0x7fffffff00118802 */ /* 0x000fe20000000f00 */
[----:B------:R-:W-:Y:S06]  /*1bc0*/  @!P0 BRA `(.L_x_43) ;  /* 0x0000000000348947 */ /* 0x000fec0003800000 */
[----:B------:R-:W-:-:S13]  /*1bd0*/  FSETP.GTU.FTZ.AND P0, PT, |R0|, +INF , PT ;  /* 0x7f8000000000780b */ /* 0x000fda0003f1c200 */
[----:B------:R-:W-:Y:S01]  /*1be0*/  @P0 FADD.FTZ R17, R0, 1 ;  /* 0x3f80000000110421 */ /* 0x000fe20000010000 */
[----:B------:R-:W-:Y:S06]  /*1bf0*/  @P0 BRA `(.L_x_43) ;  /* 0x0000000000280947 */ /* 0x000fec0003800000 */
[----:B------:R-:W-:-:S13]  /*1c00*/  FSETP.NEU.FTZ.AND P0, PT, |R0|, +INF , PT ;  /* 0x7f8000000000780b */ /* 0x000fda0003f1d200 */
[----:B------:R-:W-:-:S04]  /*1c10*/  @P0 FFMA R22, R0, 1.84467440737095516160e+19, RZ ;  /* 0x5f80000000160823 */ /* 0x000fc800000000ff */
[----:B------:R-:W0:Y:S02]  /*1c20*/  @P0 MUFU.RSQ R21, R22 ;  /* 0x0000001600150308 */ /* 0x000e240000001400 */
[----:B0-----:R-:W-:Y:S01]  /*1c30*/  @P0 FMUL.FTZ R15, R22, R21 ;  /* 0x00000015160f0220 */ /* 0x001fe20000410000 */
[----:B------:R-:W-:-:S03]  /*1c40*/  @P0 FMUL.FTZ R20, R21, 0.5 ;  /* 0x3f00000015140820 */ /* 0x000fc60000410000 */
[----:B------:R-:W-:-:S04]  /*1c50*/  @P0 FADD.FTZ R17, -R15, -RZ ;  /* 0x800000ff0f110221 */ /* 0x000fc80000010100 */
[----:B------:R-:W-:Y:S01]  /*1c60*/  @P0 FFMA R24, R15, R17, R22 ;  /* 0x000000110f180223 */ /* 0x000fe20000000016 */
[----:B------:R-:W-:-:S03]  /*1c70*/  @!P0 IMAD.MOV.U32 R17, RZ, RZ, R0 ;  /* 0x000000ffff118224 */ /* 0x000fc600078e0000 */
[----:B------:R-:W-:-:S04]  /*1c80*/  @P0 FFMA R20, R24, R20, R15 ;  /* 0x0000001418140223 */ /* 0x000fc8000000000f */
[----:B------:R-:W-:-:S07]  /*1c90*/  @P0 FMUL.FTZ R17, R20, 2.3283064365386962891e-10 ;  /* 0x2f80000014110820 */ /* 0x000fce0000410000 */
.L_x_43:
[----:B------:R-:W-:Y:S01]  /*1ca0*/  MOV R0, R17 ;  /* 0x0000001100007202 */ /* 0x000fe20000000f00 */
[----:B------:R-:W-:-:S04]  /*1cb0*/  HFMA2 R17, -RZ, RZ, 0, 0 ;  /* 0x00000000ff117431 */ /* 0x000fc800000001ff */
[----:B------:R-:W-:Y:S05]  /*1cc0*/  RET.REL.NODEC R16 `(monte_carlo_pot_kernel) ;  /* 0xffffffe010cc7950 */ /* 0x000fea0003c3ffff */
.L_x_44:
        /* <DEDUP_REMOVED lines=11> */
.L_x_54:


//--------------------- .text.setup_random_states --------------------------
	.section	.text.setup_random_states,"ax",@progbits
	.align	128
        .global         setup_random_states
        .type           setup_random_states,@function
        .size           setup_random_states,(.L_x_57 - setup_random_states)
        .other          setup_random_states,@"STO_CUDA_ENTRY STV_DEFAULT"
setup_random_states:
.text.setup_random_states:
        /* <DEDUP_REMOVED lines=8> */
[----:B------:R-:W0:Y:S01]  /*0080*/  LDC.64 R2, c[0x0][0x388] ;  /* 0x0000e200ff027b82 */ /* 0x000e220000000a00 */
[----:B------:R-:W1:Y:S01]  /*0090*/  LDCU.64 UR4, c[0x0][0x358] ;  /* 0x00006b00ff0477ac */ /* 0x000e620008000a00 */
[----:B------:R-:W-:Y:S01]  /*00a0*/  ISETP.NE.AND P0, PT, R13, RZ, PT ;  /* 0x000000ff0d00720c */ /* 0x000fe20003f05270 */
[----:B------:R-:W-:Y:S05]  /*00b0*/  BSSY.RECONVERGENT B0, `(.L_x_45) ;  /* 0x00000e1000007945 */ /* 0x000fea0003800200 */
[----:B------:R-:W2:Y:S01]  /*00c0*/  LDC.64 R6, c[0x0][0x380] ;  /* 0x0000e000ff067b82 */ /* 0x000ea20000000a00 */
[----:B0-----:R-:W-:Y:S02]  /*00d0*/  LOP3.LUT R0, R2, 0xaad26b49, RZ, 0x3c, !PT ;  /* 0xaad26b4902007812 */ /* 0x001fe400078e3cff */
[----:B------:R-:W-:-:S03]  /*00e0*/  LOP3.LUT R2, R3, 0xf7dcefdd, RZ, 0x3c, !PT ;  /* 0xf7dcefdd03027812 */ /* 0x000fc600078e3cff */
[----:B------:R-:W-:Y:S02]  /*00f0*/  IMAD R0, R0, 0x4182bed5, RZ ;  /* 0x4182bed500007824 */ /* 0x000fe400078e02ff */
[----:B------:R-:W-:Y:S02]  /*0100*/  IMAD R3, R2, -0x658354e5, RZ ;  /* 0x9a7cab1b02037824 */ /* 0x000fe400078e02ff */
[----:B--2---:R-:W-:Y:S01]  /*0110*/  IMAD.WIDE R6, R13, 0x30, R6 ;  /* 0x000000300d067825 */ /* 0x004fe200078e0206 */
[C---:B------:R-:W-:Y:S02]  /*0120*/  LOP3.LUT R8, R0.reuse, 0x159a55e5, RZ, 0x3c, !PT ;  /* 0x159a55e500087812 */ /* 0x040fe400078e3cff */
[C---:B------:R-:W-:Y:S01]  /*0130*/  IADD3 R4, PT, PT, R0.reuse, 0x64f0c9, R3 ;  /* 0x0064f0c900047810 */ /* 0x040fe20007ffe003 */
[C---:B------:R-:W-:Y:S01]  /*0140*/  VIADD R5, R0.reuse, 0x75bcd15 ;  /* 0x075bcd1500057836 */ /* 0x040fe20000000000 */
[----:B------:R-:W-:Y:S01]  /*0150*/  LOP3.LUT R10, R3, 0x5491333, RZ, 0x3c, !PT ;  /* 0x05491333030a7812 */ /* 0x000fe200078e3cff */
[----:B------:R-:W-:-:S02]  /*0160*/  VIADD R11, R0, 0x583f19 ;  /* 0x00583f19000b7836 */ /* 0x000fc40000000000 */
[----:B------:R-:W-:Y:S01]  /*0170*/  VIADD R9, R3, 0x1f123bb5 ;  /* 0x1f123bb503097836 */ /* 0x000fe20000000000 */
[----:B-1----:R0:W-:Y:S04]  /*0180*/  STG.E.64 desc[UR4][R6.64], R4 ;  /* 0x0000000406007986 */ /* 0x0021e8000c101b04 */
[----:B------:R0:W-:Y:S04]  /*0190*/  STG.E.64 desc[UR4][R6.64+0x8], R8 ;  /* 0x0000080806007986 */ /* 0x0001e8000c101b04 */
[----:B------:R0:W-:Y:S01]  /*01a0*/  STG.E.64 desc[UR4][R6.64+0x10], R10 ;  /* 0x0000100a06007986 */ /* 0x0001e2000c101b04 */
[----:B------:R-:W-:Y:S05]  /*01b0*/  @!P0 BRA `(.L_x_46) ;  /* 0x0000000c00408947 */ /* 0x000fea0003800000 */
[----:B------:R-:W-:Y:S01]  /*01c0*/  SHF.R.S32.HI R0, RZ, 0x1f, R13 ;  /* 0x0000001fff007819 */ /* 0x000fe2000001140d */
[----:B------:R-:W-:-:S07]  /*01d0*/  IMAD.MOV.U32 R12, RZ, RZ, RZ ;  /* 0x000000ffff0c7224 */ /* 0x000fce00078e00ff */
.L_x_52:
[----:B-1----:R-:W-:Y:S01]  /*01e0*/  LOP3.LUT R2, R13, 0x3, RZ, 0xc0, !PT ;  /* 0x000000030d027812 */ /* 0x002fe200078ec0ff */
[----:B------:R-:W-:Y:S03]  /*01f0*/  BSSY.RECONVERGENT B1, `(.L_x_47) ;  /* 0x00000c6000017945 */ /* 0x000fe60003800200 */
[----:B------:R-:W-:-:S04]  /*0200*/  ISETP.NE.U32.AND P0, PT, R2, RZ, PT ;  /* 0x000000ff0200720c */ /* 0x000fc80003f05070 */
[----:B------:R-:W-:-:S13]  /*0210*/  ISETP.NE.AND.EX P0, PT, RZ, RZ, PT, P0 ;  /* 0x000000ffff00720c */ /* 0x000fda0003f05300 */
[----:B------:R-:W-:Y:S05]  /*0220*/  @!P0 BRA `(.L_x_48) ;  /* 0x0000000c00088947 */ /* 0x000fea0003800000 */
[----:B0-----:R-:W0:Y:S01]  /*0230*/  LDC.64 R8, c[0x4][RZ] ;  /* 0x01000000ff087b82 */ /* 0x001e220000000a00 */
[----:B------:R-:W-:Y:S02]  /*0240*/  IMAD.MOV.U32 R14, RZ, RZ, RZ ;  /* 0x000000ffff0e7224 */ /* 0x000fe400078e00ff */
[----:B0-----:R-:W-:-:S07]  /*0250*/  IMAD.WIDE.U32 R8, R12, 0xc80, R8 ;  /* 0x00000c800c087825 */ /* 0x001fce00078e0008 */
.L_x_51:
[----:B-1----:R-:W-:Y:S01]  /*0260*/  IMAD.MOV.U32 R15, RZ, RZ, RZ ;  /* 0x000000ffff0f7224 */ /* 0x002fe200078e00ff */
[----:B------:R-:W-:Y:S01]  /*0270*/  CS2R R2, SRZ ;  /* 0x0000000000027805 */ /* 0x000fe2000001ff00 */
[----:B------:R-:W-:Y:S01]  /*0280*/  IMAD.MOV.U32 R17, RZ, RZ, RZ ;  /* 0x000000ffff117224 */ /* 0x000fe200078e00ff */
[----:B------:R-:W-:-:S07]  /*0290*/  CS2R R4, SRZ ;  /* 0x0000000000047805 */ /* 0x000fce000001ff00 */
.L_x_50:
[----:B------:R-:W-:-:S05]  /*02a0*/  IMAD.WIDE.U32 R10, R17, 0x4, R6 ;  /* 0x00000004110a7825 */ /* 0x000fca00078e0006 */
[----:B------:R0:W5:Y:S01]  /*02b0*/  LDG.E R16, desc[UR4][R10.64+0x4] ;  /* 0x000004040a107981 */ /* 0x000162000c1e1900 */
[----:B------:R-:W-:-:S07]  /*02c0*/  IMAD.MOV.U32 R19, RZ, RZ, RZ ;  /* 0x000000ffff137224 */ /* 0x000fce00078e00ff */
.L_x_49:
[----:B-----5:R-:W-:Y:S01]  /*02d0*/  SHF.R.U32.HI R24, RZ, R19, R16 ;  /* 0x00000013ff187219 */ /* 0x020fe20000011610 */
[----:B0-----:R-:W-:-:S03]  /*02e0*/  IMAD.SHL.U32 R10, R17, 0x20, RZ ;  /* 0x00000020110a7824 */ /* 0x001fc600078e00ff */
[----:B------:R-:W-:Y:S01]  /*02f0*/  LOP3.LUT R11, R24, 0x1, RZ, 0xc0, !PT ;  /* 0x00000001180b7812 */ /* 0x000fe200078ec0ff */
[----:B------:R-:W-:-:S03]  /*0300*/  IMAD.IADD R10, R10, 0x1, R19 ;  /* 0x000000010a0a7824 */ /* 0x000fc600078e0213 */
[----:B------:R-:W-:Y:S01]  /*0310*/  ISETP.NE.U32.AND P0, PT, R11, 0x1, PT ;  /* 0x000000010b00780c */ /* 0x000fe20003f05070 */
[----:B------:R-:W-:-:S03]  /*0320*/  IMAD R11, R10, 0x5, RZ ;  /* 0x000000050a0b7824 */ /* 0x000fc600078e02ff */
[----:B------:R-:W-:Y:S01]  /*0330*/  R2P PR, R24, 0x7e ;  /* 0x0000007e18007804 */ /* 0x000fe20000000000 */
[----:B------:R-:W-:-:S08]  /*0340*/  IMAD.WIDE.U32 R10, R11, 0x4, R8 ;  /* 0x000000040b0a7825 */ /* 0x000fd000078e0008 */
[----:B------:R-:W2:Y:S04]  /*0350*/  @!P0 LDG.E R18, desc[UR4][R10.64] ;  /* 0x000000040a128981 */ /* 0x000ea8000c1e1900 */
[----:B------:R-:W3:Y:S04]  /*0360*/  @!P0 LDG.E R20, desc[UR4][R10.64+0x10] ;  /* 0x000010040a148981 */ /* 0x000ee8000c1e1900 */
[----:B------:R-:W4:Y:S04]  /*0370*/  @P1 LDG.E R22, desc[UR4][R10.64+0x14] ;  /* 0x000014040a161981 */ /* 0x000f28000c1e1900 */
[----:B------:R-:W4:Y:S04]  /*0380*/  @P2 LDG.E R26, desc[UR4][R10.64+0x28] ;  /* 0x000028040a1a2981 */ /* 0x000f28000c1e1900 */
[----:B------:R-:W4:Y:S04]  /*0390*/  @!P0 LDG.E R21, desc[UR4][R10.64+0x4] ;  /* 0x000004040a158981 */ /* 0x000f28000c1e1900 */
[----:B------:R-:W4:Y:S04]  /*03a0*/  @!P0 LDG.E R23, desc[UR4][R10.64+0xc] ;  /* 0x00000c040a178981 */ /* 0x000f28000c1e1900 */
[----:B------:R-:W4:Y:S04]  /*03b0*/  @P1 LDG.E R25, desc[UR4][R10.64+0x18] ;  /* 0x000018040a191981 */ /* 0x000f28000c1e1900 */
[----:B------:R-:W4:Y:S04]  /*03c0*/  @P3 LDG.E R28, desc[UR4][R10.64+0x3c] ;  /* 0x00003c040a1c3981 */ /* 0x000f28000c1e1900 */
[----:B------:R-:W4:Y:S01]  /*03d0*/  @P6 LDG.E R27, desc[UR4][R10.64+0x7c] ;  /* 0x00007c040a1b6981 */ /* 0x000f22000c1e1900 */
[----:B--2---:R-:W-:-:S03]  /*03e0*/  @!P0 LOP3.LUT R15, R15, R18, RZ, 0x3c, !PT ;  /* 0x000000120f0f8212 */ /* 0x004fc600078e3cff */
[----:B------:R-:W2:Y:S01]  /*03f0*/  @!P0 LDG.E R18, desc[UR4][R10.64+0x8] ;  /* 0x000008040a128981 */ /* 0x000ea2000c1e1900 */
[----:B---3--:R-:W-:-:S03]  /*0400*/  @!P0 LOP3.LUT R3, R3, R20, RZ, 0x3c, !PT ;  /* 0x0000001403038212 */ /* 0x008fc600078e3cff */
[----:B------:R-:W3:Y:S01]  /*0410*/  @P1 LDG.E R20, desc[UR4][R10.64+0x24] ;  /* 0x000024040a141981 */ /* 0x000ee2000c1e1900 */
[----:B----4-:R-:W-:-:S03]  /*0420*/  @P1 LOP3.LUT R15, R15, R22, RZ, 0x3c, !PT ;  /* 0x000000160f0f1212 */ /* 0x010fc600078e3cff */
[----:B------:R-:W4:Y:S01]  /*0430*/  @P2 LDG.E R22, desc[UR4][R10.64+0x38] ;  /* 0x000038040a162981 */ /* 0x000f22000c1e1900 */
[----:B------:R-:W-:-:S03]  /*0440*/  @P2 LOP3.LUT R15, R15, R26, RZ, 0x3c, !PT ;  /* 0x0000001a0f0f2212 */ /* 0x000fc600078e3cff */
[----:B------:R-:W4:Y:S01]  /*0450*/  @P4 LDG.E R26, desc[UR4][R10.64+0x50] ;  /* 0x000050040a1a4981 */ /* 0x000f22000c1e1900 */
[----:B------:R-:W-:-:S03]  /*0460*/  @!P0 LOP3.LUT R4, R4, R21, RZ, 0x3c, !PT ;  /* 0x0000001504048212 */ /* 0x000fc600078e3cff */
[----:B------:R-:W4:Y:S01]  /*0470*/  @P1 LDG.E R21, desc[UR4][R10.64+0x20] ;  /* 0x000020040a151981 */ /* 0x000f22000c1e1900 */
[----:B------:R-:W-:-:S03]  /*0480*/  @!P0 LOP3.LUT R2, R2, R23, RZ, 0x3c, !PT ;  /* 0x0000001702028212 */ /* 0x000fc600078e3cff */
[----:B------:R-:W4:Y:S01]  /*0490*/  @P2 LDG.E R23, desc[UR4][R10.64+0x2c] ;  /* 0x00002c040a172981 */ /* 0x000f22000c1e1900 */
[----:B------:R-:W-:-:S03]  /*04a0*/  @P1 LOP3.LUT R4, R4, R25, RZ, 0x3c, !PT ;  /* 0x0000001904041212 */ /* 0x000fc600078e3cff */
[----:B------:R-:W4:Y:S01]  /*04b0*/  @P2 LDG.E R25, desc[UR4][R10.64+0x34] ;  /* 0x000034040a192981 */ /* 0x000f22000c1e1900 */
[----:B--2---:R-:W-:-:S03]  /*04c0*/  @!P0 LOP3.LUT R5, R5, R18, RZ, 0x3c, !PT ;  /* 0x0000001205058212 */ /* 0x004fc600078e3cff */
[----:B------:R-:W2:Y:S01]  /*04d0*/  @P1 LDG.E R18, desc[UR4][R10.64+0x1c] ;  /* 0x00001c040a121981 */ /* 0x000ea2000c1e1900 */
[----:B---3--:R-:W-:-:S03]  /*04e0*/  @P1 LOP3.LUT R3, R3, R20, RZ, 0x3c, !PT ;  /* 0x0000001403031212 */ /* 0x008fc600078e3cff */
[----:B------:R-:W3:Y:S01]  /*04f0*/  @P2 LDG.E R20, desc[UR4][R10.64+0x30] ;  /* 0x000030040a142981 */ /* 0x000ee2000c1e1900 */
[----:B----4-:R-:W-:-:S03]  /*0500*/  @P2 LOP3.LUT R3, R3, R22, RZ, 0x3c, !PT ;  /* 0x0000001603032212 */ /* 0x010fc600078e3cff */
[----:B------:R-:W4:Y:S01]  /*0510*/  @P3 LDG.E R22, desc[UR4][R10.64+0x4c] ;  /* 0x00004c040a163981 */ /* 0x000f22000c1e1900 */
[----:B------:R-:W-:-:S04]  /*0520*/  @P3 LOP3.LUT R15, R15, R28, RZ, 0x3c, !PT ;  /* 0x0000001c0f0f3212 */ /* 0x000fc800078e3cff */
[----:B------:R-:W-:Y:S02]  /*0530*/  @P4 LOP3.LUT R15, R15, R26, RZ, 0x3c, !PT ;  /* 0x0000001a0f0f4212 */ /* 0x000fe400078e3cff */
[----:B------:R-:W-:Y:S01]  /*0540*/  @P1 LOP3.LUT R2, R2, R21, RZ, 0x3c, !PT ;  /* 0x0000001502021212 */ /* 0x000fe200078e3cff */
[----:B------:R-:W4:Y:S04]  /*0550*/  @P5 LDG.E R26, desc[UR4][R10.64+0x64] ;  /* 0x000064040a1a5981 */ /* 0x000f28000c1e1900 */
[----:B------:R-:W4:Y:S01]  /*0560*/  @P3 LDG.E R21, desc[UR4][R10.64+0x40] ;  /* 0x000040040a153981 */ /* 0x000f22000c1e1900 */
[----:B------:R-:W-:Y:S02]  /*0570*/  @P2 LOP3.LUT R4, R4, R23, RZ, 0x3c, !PT ;  /* 0x0000001704042212 */ /* 0x000fe400078e3cff */
[----:B------:R-:W-:Y:S01]  /*0580*/  @P2 LOP3.LUT R2, R2, R25, RZ, 0x3c, !PT ;  /* 0x0000001902022212 */ /* 0x000fe200078e3cff */
[----:B------:R-:W4:Y:S04]  /*0590*/  @P3 LDG.E R23, desc[UR4][R10.64+0x48] ;  /* 0x000048040a173981 */ /* 0x000f28000c1e1900 */
[----:B------:R-:W4:Y:S01]  /*05a0*/  @P4 LDG.E R25, desc[UR4][R10.64+0x54] ;  /* 0x000054040a194981 */ /* 0x000f22000c1e1900 */
[----:B--2---:R-:W-:-:S03]  /*05b0*/  @P1 LOP3.LUT R5, R5, R18, RZ, 0x3c, !PT ;  /* 0x0000001205051212 */ /* 0x004fc600078e3cff */
[----:B------:R-:W2:Y:S01]  /*05c0*/  @P3 LDG.E R18, desc[UR4][R10.64+0x44] ;  /* 0x000044040a123981 */ /* 0x000ea2000c1e1900 */
[----:B---3--:R-:W-:-:S03]  /*05d0*/  @P2 LOP3.LUT R5, R5, R20, RZ, 0x3c, !PT ;  /* 0x0000001405052212 */ /* 0x008fc600078e3cff */
[----:B------:R-:W3:Y:S01]  /*05e0*/  @P4 LDG.E R20, desc[UR4][R10.64+0x58] ;  /* 0x000058040a144981 */ /* 0x000ee2000c1e1900 */
[----:B----4-:R-:W-:-:S03]  /*05f0*/  @P3 LOP3.LUT R3, R3, R22, RZ, 0x3c, !PT ;  /* 0x0000001603033212 */ /* 0x010fc600078e3cff */
[----:B------:R-:W4:Y:S01]  /*0600*/  @P4 LDG.E R22, desc[UR4][R10.64+0x60] ;  /* 0x000060040a164981 */ /* 0x000f22000c1e1900 */
[----:B------:R-:W-:Y:S02]  /*0610*/  LOP3.LUT P0, RZ, R24, 0x80, RZ, 0xc0, !PT ;  /* 0x0000008018ff7812 */ /* 0x000fe4000780c0ff */
[----:B------:R-:W-:Y:S02]  /*0620*/  @P5 LOP3.LUT R15, R15, R26, RZ, 0x3c, !PT ;  /* 0x0000001a0f0f5212 */ /* 0x000fe400078e3cff */
[----:B------:R-:W4:Y:S01]  /*0630*/  @P6 LDG.E R26, desc[UR4][R10.64+0x78] ;  /* 0x000078040a1a6981 */ /* 0x000f22000c1e1900 */
[----:B------:R-:W-:-:S03]  /*0640*/  @P3 LOP3.LUT R4, R4, R21, RZ, 0x3c, !PT ;  /* 0x0000001504043212 */ /* 0x000fc600078e3cff */
[----:B------:R-:W4:Y:S01]  /*0650*/  @P4 LDG.E R21, desc[UR4][R10.64+0x5c] ;  /* 0x00005c040a154981 */ /* 0x000f22000c1e1900 */
[----:B------:R-:W-:-:S03]  /*0660*/  @P3 LOP3.LUT R2, R2, R23, RZ, 0x3c, !PT ;  /* 0x0000001702023212 */ /* 0x000fc600078e3cff */
[----:B------:R-:W4:Y:S01]  /*0670*/  @P5 LDG.E R23, desc[UR4][R10.64+0x68] ;  /* 0x000068040a175981 */ /* 0x000f22000c1e1900 */
[----:B------:R-:W-:-:S03]  /*0680*/  @P4 LOP3.LUT R4, R4, R25, RZ, 0x3c, !PT ;  /* 0x0000001904044212 */ /* 0x000fc600078e3cff */
[----:B------:R-:W4:Y:S01]  /*0690*/  @P5 LDG.E R25, desc[UR4][R10.64+0x70] ;  /* 0x000070040a195981 */ /* 0x000f22000c1e1900 */
[----:B--2---:R-:W-:-:S03]  /*06a0*/  @P3 LOP3.LUT R5, R5, R18, RZ, 0x3c, !PT ;  /* 0x0000001205053212 */ /* 0x004fc600078e3cff */
[----:B------:R-:W2:Y:S01]  /*06b0*/  @P5 LDG.E R18, desc[UR4][R10.64+0x6c] ;  /* 0x00006c040a125981 */ /* 0x000ea2000c1e1900 */
[----:B---3--:R-:W-:-:S03]  /*06c0*/  @P4 LOP3.LUT R5, R5, R20, RZ, 0x3c, !PT ;  /* 0x0000001405054212 */ /* 0x008fc600078e3cff */
[----:B------:R-:W3:Y:S01]  /*06d0*/  @P5 LDG.E R20, desc[UR4][R10.64+0x74] ;  /* 0x000074040a145981 */ /* 0x000ee2000c1e1900 */
[----:B----4-:R-:W-:-:S03]  /*06e0*/  @P4 LOP3.LUT R3, R3, R22, RZ, 0x3c, !PT ;  /* 0x0000001603034212 */ /* 0x010fc600078e3cff */
[----:B------:R-:W4:Y:S01]  /*06f0*/  @P0 LDG.E R22, desc[UR4][R10.64+0x8c] ;  /* 0x00008c040a160981 */ /* 0x000f22000c1e1900 */
[----:B------:R-:W-:-:S03]  /*0700*/  @P6 LOP3.LUT R15, R15, R26, RZ, 0x3c, !PT ;  /* 0x0000001a0f0f6212 */ /* 0x000fc600078e3cff */
        /* <DEDUP_REMOVED lines=13> */
[----:B------:R-:W-:Y:S02]  /*07e0*/  @P6 LOP3.LUT R4, R4, R27, RZ, 0x3c, !PT ;  /* 0x0000001b04046212 */ /* 0x000fe400078e3cff */
[----:B------:R-:W-:Y:S02]  /*07f0*/  @P6 LOP3.LUT R2, R2, R21, RZ, 0x3c, !PT ;  /* 0x0000001502026212 */ /* 0x000fe400078e3cff */
[----:B------:R-:W-:Y:S02]  /*0800*/  @P0 LOP3.LUT R4, R4, R23, RZ, 0x3c, !PT ;  /* 0x0000001704040212 */ /* 0x000fe400078e3cff */
[----:B------:R-:W-:Y:S02]  /*0810*/  @P0 LOP3.LUT R2, R2, R25, RZ, 0x3c, !PT ;  /* 0x0000001902020212 */ /* 0x000fe400078e3cff */
[----:B--2---:R-:W-:Y:S02]  /*0820*/  @P6 LOP3.LUT R5, R5, R18, RZ, 0x3c, !PT ;  /* 0x0000001205056212 */ /* 0x004fe400078e3cff */
[----:B---3--:R-:W-:-:S02]  /*0830*/  @P6 LOP3.LUT R3, R3, R20, RZ, 0x3c, !PT ;  /* 0x0000001403036212 */ /* 0x008fc400078e3cff */
[----:B----4-:R-:W-:Y:S02]  /*0840*/  @P0 LOP3.LUT R5, R5, R22, RZ, 0x3c, !PT ;  /* 0x0000001605050212 */ /* 0x010fe400078e3cff */
[----:B------:R-:W-:Y:S02]  /*0850*/  @P0 LOP3.LUT R3, R3, R26, RZ, 0x3c, !PT ;  /* 0x0000001a03030212 */ /* 0x000fe400078e3cff */
[----:B------:R-:W-:-:S13]  /*0860*/  R2P PR, R24.B1, 0x7f ;  /* 0x0000007f18007804 */ /* 0x000fda0000001000 */
[----:B------:R-:W2:Y:S04]  /*0870*/  @P0 LDG.E R18, desc[UR4][R10.64+0xa0] ;  /* 0x0000a0040a120981 */ /* 0x000ea8000c1e1900 */
[----:B------:R-:W3:Y:S04]  /*0880*/  @P1 LDG.E R22, desc[UR4][R10.64+0xb4] ;  /* 0x0000b4040a161981 */ /* 0x000ee8000c1e1900 */
[----:B------:R-:W4:Y:S04]  /*0890*/  @P2 LDG.E R26, desc[UR4][R10.64+0xc8] ;  /* 0x0000c8040a1a2981 */ /* 0x000f28000c1e1900 */
[----:B------:R-:W4:Y:S04]  /*08a0*/  @P3 LDG.E R28, desc[UR4][R10.64+0xdc] ;  /* 0x0000dc040a1c3981 */ /* 0x000f28000c1e1900 */
[----:B------:R-:W4:Y:S04]  /*08b0*/  @P0 LDG.E R23, desc[UR4][R10.64+0xa4] ;  /* 0x0000a4040a170981 */ /* 0x000f28000c1e1900 */
[----:B------:R-:W4:Y:S04]  /*08c0*/  @P0 LDG.E R20, desc[UR4][R10.64+0xa8] ;  /* 0x0000a8040a140981 */ /* 0x000f28000c1e1900 */
[----:B------:R-:W4:Y:S04]  /*08d0*/  @P4 LDG.E R25, desc[UR4][R10.64+0xf0] ;  /* 0x0000f0040a194981 */ /* 0x000f28000c1e1900 */
        /* <DEDUP_REMOVED lines=21> */
[----:B------:R-:W-:Y:S02]  /*0a30*/  LOP3.LUT P0, RZ, R24, 0x8000, RZ, 0xc0, !PT ;  /* 0x0000800018ff7812 */ /* 0x000fe4000780c0ff */
[----:B----4-:R-:W-:Y:S01]  /*0a40*/  @P5 LOP3.LUT R15, R15, R26, RZ, 0x3c, !PT ;  /* 0x0000001a0f0f5212 */ /* 0x010fe200078e3cff */
[----:B------:R-:W4:Y:S04]  /*0a50*/  @P3 LDG.E R24, desc[UR4][R10.64+0xe4] ;  /* 0x0000e4040a183981 */ /* 0x000f28000c1e1900 */
[----:B------:R-:W2:Y:S01]  /*0a60*/  @P6 LDG.E R26, desc[UR4][R10.64+0x118] ;  /* 0x000118040a1a6981 */ /* 0x000ea2000c1e1900 */
        /* <DEDUP_REMOVED lines=8> */
[----:B---3--:R-:W-:-:S03]  /*0af0*/  @P2 LOP3.LUT R3, R3, R22, RZ, 0x3c, !PT ;  /* 0x0000001603032212 */ /* 0x008fc600078e3cff */
[----:B------:R-:W3:Y:S01]  /*0b00*/  @P4 LDG.E R22, desc[UR4][R10.64+0x100] ;  /* 0x000100040a164981 */ /* 0x000ee2000c1e1900 */
[----:B--2---:R-:W-:-:S03]  /*0b10*/  @P6 LOP3.LUT R15, R15, R26, RZ, 0x3c, !PT ;  /* 0x0000001a0f0f6212 */ /* 0x004fc600078e3cff */
[----:B------:R-:W2:Y:S01]  /*0b20*/  @P0 LDG.E R26, desc[UR4][R10.64+0x12c] ;  /* 0x00012c040a1a0981 */ /* 0x000ea2000c1e1900 */
[----:B----4-:R-:W-:-:S03]  /*0b30*/  @P2 LOP3.LUT R2, R2, R23, RZ, 0x3c, !PT ;  /* 0x0000001702022212 */ /* 0x010fc600078e3cff */
[----:B------:R-:W4:Y:S01]  /*0b40*/  @P4 LDG.E R23, desc[UR4][R10.64+0xfc] ;  /* 0x0000fc040a174981 */ /* 0x000f22000c1e1900 */
[----:B------:R-:W-:-:S03]  /*0b50*/  @P2 LOP3.LUT R5, R5, R20, RZ, 0x3c, !PT ;  /* 0x0000001405052212 */ /* 0x000fc600078e3cff */
[----:B------:R-:W4:Y:S01]  /*0b60*/  @P4 LDG.E R20, desc[UR4][R10.64+0xf8] ;  /* 0x0000f8040a144981 */ /* 0x000f22000c1e1900 */
[----:B------:R-:W-:Y:S02]  /*0b70*/  @P3 LOP3.LUT R2, R2, R27, RZ, 0x3c, !PT ;  /* 0x0000001b02023212 */ /* 0x000fe400078e3cff */
[----:B------:R-:W-:Y:S01]  /*0b80*/  @P3 LOP3.LUT R4, R4, R25, RZ, 0x3c, !PT ;  /* 0x0000001904043212 */ /* 0x000fe200078e3cff */
[----:B------:R-:W4:Y:S01]  /*0b90*/  @P5 LDG.E R27, desc[UR4][R10.64+0x110] ;  /* 0x000110040a1b5981 */ /* 0x000f22000c1e1900 */
[----:B------:R-:W-:-:S03]  /*0ba0*/  @P3 LOP3.LUT R5, R5, R24, RZ, 0x3c, !PT ;  /* 0x0000001805053212 */ /* 0x000fc600078e3cff */
[----:B------:R-:W4:Y:S04]  /*0bb0*/  @P5 LDG.E R25, desc[UR4][R10.64+0x108] ;  /* 0x000108040a195981 */ /* 0x000f28000c1e1900 */
        /* <DEDUP_REMOVED lines=19> */
[----:B------:R-:W-:-:S05]  /*0cf0*/  VIADD R19, R19, 0x10 ;  /* 0x0000001013137836 */ /* 0x000fca0000000000 */
[----:B------:R-:W-:Y:S02]  /*0d00*/  ISETP.NE.AND P1, PT, R19, 0x20, PT ;  /* 0x000000201300780c */ /* 0x000fe40003f25270 */
[----:B------:R-:W-:Y:S02]  /*0d10*/  @P5 LOP3.LUT R3, R3, R18, RZ, 0x3c, !PT ;  /* 0x0000001203035212 */ /* 0x000fe400078e3cff */
[----:B------:R-:W-:Y:S02]  /*0d20*/  @P6 LOP3.LUT R4, R4, R21, RZ, 0x3c, !PT ;  /* 0x0000001504046212 */ /* 0x000fe400078e3cff */
[----:B---3--:R-:W-:-:S04]  /*0d30*/  @P6 LOP3.LUT R3, R3, R22, RZ, 0x3c, !PT ;  /* 0x0000001603036212 */ /* 0x008fc800078e3cff */
[----:B--2---:R-:W-:Y:S02]  /*0d40*/  @P0 LOP3.LUT R3, R3, R26, RZ, 0x3c, !PT ;  /* 0x0000001a03030212 */ /* 0x004fe400078e3cff */
[----:B----4-:R-:W-:Y:S02]  /*0d50*/  @P6 LOP3.LUT R2, R2, R23, RZ, 0x3c, !PT ;  /* 0x0000001702026212 */ /* 0x010fe400078e3cff */
[----:B------:R-:W-:Y:S02]  /*0d60*/  @P6 LOP3.LUT R5, R5, R20, RZ, 0x3c, !PT ;  /* 0x0000001405056212 */ /* 0x000fe400078e3cff */
[----:B------:R-:W-:Y:S02]  /*0d70*/  @P0 LOP3.LUT R2, R2, R27, RZ, 0x3c, !PT ;  /* 0x0000001b02020212 */ /* 0x000fe400078e3cff */
[----:B------:R-:W-:Y:S02]  /*0d80*/  @P0 LOP3.LUT R4, R4, R25, RZ, 0x3c, !PT ;  /* 0x0000001904040212 */ /* 0x000fe400078e3cff */
[----:B------:R-:W-:Y:S01]  /*0d90*/  @P0 LOP3.LUT R5, R5, R24, RZ, 0x3c, !PT ;  /* 0x0000001805050212 */ /* 0x000fe200078e3cff */
[----:B------:R-:W-:Y:S06]  /*0da0*/  @P1 BRA `(.L_x_49) ;  /* 0xfffffff400481947 */ /* 0x000fec000383ffff */
[----:B------:R-:W-:-:S05]  /*0db0*/  VIADD R17, R17, 0x1 ;  /* 0x0000000111117836 */ /* 0x000fca0000000000 */
[----:B------:R-:W-:-:S13]  /*0dc0*/  ISETP.NE.AND P0, PT, R17, 0x5, PT ;  /* 0x000000051100780c */ /* 0x000fda0003f05270 */
[----:B------:R-:W-:Y:S05]  /*0dd0*/  @P0 BRA `(.L_x_50) ;  /* 0xfffffff400300947 */ /* 0x000fea000383ffff */
[----:B------:R1:W-:Y:S01]  /*0de0*/  STG.E.64 desc[UR4][R6.64+0x8], R4 ;  /* 0x0000080406007986 */ /* 0x0003e2000c101b04 */
[----:B------:R-:W-:Y:S01]  /*0df0*/  VIADD R14, R14, 0x1 ;  /* 0x000000010e0e7836 */ /* 0x000fe20000000000 */
[----:B------:R-:W-:Y:S02]  /*0e00*/  LOP3.LUT R11, R13, 0x3, RZ, 0xc0, !PT ;  /* 0x000000030d0b7812 */ /* 0x000fe400078ec0ff */
[----:B------:R1:W-:Y:S02]  /*0e10*/  STG.E.64 desc[UR4][R6.64+0x10], R2 ;  /* 0x0000100206007986 */ /* 0x0003e4000c101b04 */
[----:B------:R-:W-:Y:S02]  /*0e20*/  ISETP.GE.U32.AND P0, PT, R14, R11, PT ;  /* 0x0000000b0e00720c */ /* 0x000fe40003f06070 */
[----:B------:R1:W-:Y:S11]  /*0e30*/  STG.E desc[UR4][R6.64+0x4], R15 ;  /* 0x0000040f06007986 */ /* 0x0003f6000c101904 */
[----:B------:R-:W-:Y:S05]  /*0e40*/  @!P0 BRA `(.L_x_51) ;  /* 0xfffffff400048947 */ /* 0x000fea000383ffff */
.L_x_48:
[----:B------:R-:W-:Y:S05]  /*0e50*/  BSYNC.RECONVERGENT B1 ;  /* 0x0000000000017941 */ /* 0x000fea0003800200 */
.L_x_47:
[C---:B------:R-:W-:Y:S01]  /*0e60*/  ISETP.GT.U32.AND P0, PT, R13.reuse, 0x3, PT ;  /* 0x000000030d00780c */ /* 0x040fe20003f04070 */
[----:B------:R-:W-:Y:S01]  /*0e70*/  VIADD R12, R12, 0x1 ;  /* 0x000000010c0c7836 */ /* 0x000fe20000000000 */
[--C-:B------:R-:W-:Y:S02]  /*0e80*/  SHF.R.U64 R13, R13, 0x2, R0.reuse ;  /* 0x000000020d0d7819 */ /* 0x100fe40000001200 */
[----:B------:R-:W-:Y:S02]  /*0e90*/  ISETP.GT.U32.AND.EX P0, PT, R0, RZ, PT, P0 ;  /* 0x000000ff0000720c */ /* 0x000fe40003f04100 */
[----:B------:R-:W-:-:S11]  /*0ea0*/  SHF.R.U32.HI R0, RZ, 0x2, R0 ;  /* 0x00000002ff007819 */ /* 0x000fd60000011600 */
[----:B------:R-:W-:Y:S05]  /*0eb0*/  @P0 BRA `(.L_x_52) ;  /* 0xfffffff000c80947 */ /* 0x000fea000383ffff */
.L_x_46:
[----:B------:R-:W-:Y:S05]  /*0ec0*/  BSYNC.RECONVERGENT B0 ;  /* 0x0000000000007941 */ /* 0x000fea0003800200 */
.L_x_45:
[----:B------:R-:W-:Y:S04]  /*0ed0*/  STG.E.64 desc[UR4][R6.64+0x18], RZ ;  /* 0x000018ff06007986 */ /* 0x000fe8000c101b04 */
[----:B------:R-:W-:Y:S04]  /*0ee0*/  STG.E desc[UR4][R6.64+0x20], RZ ;  /* 0x000020ff06007986 */ /* 0x000fe8000c101904 */
[----:B------:R-:W-:Y:S01]  /*0ef0*/  STG.E.64 desc[UR4][R6.64+0x28], RZ ;  /* 0x000028ff06007986 */ /* 0x000fe2000c101b04 */
[----:B------:R-:W-:Y:S05]  /*0f00*/  EXIT ;  /* 0x000000000000794d */ /* 0x000fea0003800000 */
.L_x_53:
        /* <DEDUP_REMOVED lines=15> */
.L_x_57:


//--------------------- .nv.global.init           --------------------------
	.section	.nv.global.init,"aw",@progbits
	.align	4
.nv.global.init:
	.type		mrg32k3aM1SubSeq,@object
	.size		mrg32k3aM1SubSeq,(mrg32k3aM2SubSeq - mrg32k3aM1SubSeq)
mrg32k3aM1SubSeq:
        /*0000*/ 	.byte	0x0b, 0xcc, 0xee, 0x04, 0x73, 0x29, 0x8b, 0x6f, 0xf6, 0x53, 0x03, 0xf6, 0x23, 0xf6, 0xea, 0xda
        /* <DEDUP_REMOVED lines=125> */
	.type		mrg32k3aM2SubSeq,@object
	.size		mrg32k3aM2SubSeq,(mrg32k3aM1 - mrg32k3aM2SubSeq)
mrg32k3aM2SubSeq:
        /* <DEDUP_REMOVED lines=126> */
	.type		mrg32k3aM1,@object
	.size		mrg32k3aM1,(mrg32k3aM1Seq - mrg32k3aM1)
mrg32k3aM1:
        /* <DEDUP_REMOVED lines=144> */
	.type		mrg32k3aM1Seq,@object
	.size		mrg32k3aM1Seq,(mrg32k3aM2 - mrg32k3aM1Seq)
mrg32k3aM1Seq:
        /* <DEDUP_REMOVED lines=144> */
	.type		mrg32k3aM2,@object
	.size		mrg32k3aM2,(mrg32k3aM2Seq - mrg32k3aM2)
mrg32k3aM2:
        /* <DEDUP_REMOVED lines=144> */
	.type		mrg32k3aM2Seq,@object
	.size		mrg32k3aM2Seq,(precalc_xorwow_matrix - mrg32k3aM2Seq)
mrg32k3aM2Seq:
        /* <DEDUP_REMOVED lines=144> */
	.type		precalc_xorwow_matrix,@object
	.size		precalc_xorwow_matrix,(precalc_xorwow_offset_matrix - precalc_xorwow_matrix)
precalc_xorwow_matrix:
        /* <DEDUP_REMOVED lines=6400> */
	.type		precalc_xorwow_offset_matrix,@object
	.size		precalc_xorwow_offset_matrix,(.L_1 - precalc_xorwow_offset_matrix)
precalc_xorwow_offset_matrix:
        /* <DEDUP_REMOVED lines=6400> */
.L_1:


//--------------------- .nv.shared.reserved.0     --------------------------
	.section	.nv.shared.reserved.0,"aw",@nobits
	.weak		__nv_reservedSMEM_offset_0_alias
	.size		__nv_reservedSMEM_offset_0_alias, 0, 64
	.other		__nv_reservedSMEM_offset_0_alias,@"STO_CUDA_RESERVED_SHARED STV_DEFAULT"
__nv_reservedSMEM_offset_0_alias:
	.zero		0
	.zero		64


//--------------------- .nv.constant0.reduce_touch_results --------------------------
	.section	.nv.constant0.reduce_touch_results,"a",@progbits
	.sectionflags	@""
	.align	4
.nv.constant0.reduce_touch_results:
	.zero		920


//--------------------- .nv.constant0.monte_carlo_pot_kernel --------------------------
	.section	.nv.constant0.monte_carlo_pot_kernel,"a",@progbits
	.sectionflags	@""
	.align	4
.nv.constant0.monte_carlo_pot_kernel:
	.zero		960


//--------------------- .nv.constant0.setup_random_states --------------------------
	.section	.nv.constant0.setup_random_states,"a",@progbits
	.sectionflags	@""
	.align	4
.nv.constant0.setup_random_states:
	.zero		916


//--------------------- SYMBOLS --------------------------

	.type		.nv.reservedSmem.offset0,@object
	.size		.nv.reservedSmem.offset0,0x4
